	.target	sm_90a

	.elftype	@"ET_EXEC"


//--------------------- .note.nv.tkinfo           --------------------------
	.section	.note.nv.tkinfo,"",@"SHT_NOTE"
	.sectionflags	@"SHF_NOTE_NV_TKINFO"
	.tkinfo
        /*0018*/ 	.word	0x00000002
        /*0030*/ 	.string	""
        /*0030*/ 	.string	"ptxas"
        /*0030*/ 	.string	"Cuda compilation tools, release 13.0, V13.0.88"
        /*0030*/ 	.string	"Build cuda_13.0.r13.0/compiler.36424714_0"
        /*0030*/ 	.string	"-arch sm_90a -m 64 "



//--------------------- .note.nv.cuinfo           --------------------------
	.section	.note.nv.cuinfo,"",@"SHT_NOTE"
	.sectionflags	@"SHF_NOTE_NV_CUINFO"
        /*0018*/ 	.short	0x0002
        /*001a*/ 	.short	0x005a
        /*001c*/ 	.short	0x0082
	.zero		2


//--------------------- .nv.info                  --------------------------
	.section	.nv.info,"",@"SHT_CUDA_INFO"
	.align	4


	//----- nvinfo : EIATTR_REGCOUNT
	.align		4
        /*0000*/ 	.byte	0x04, 0x2f
        /*0002*/ 	.short	(.L_12 - .L_11)
	.align		4
.L_11:
        /*0004*/ 	.word	index@(_ZN7cutlass13device_kernelINS_4gemm6kernel13GemmUniversalIN4cute5tupleIJiiiiEEENS1_10collective13CollectiveMmaINS1_40MainloopSm90TmaGmmaWarpSpecializedSparseILi3ENS5_IJNS4_1CILi2EEENSA_ILi1EEESC_EEENS1_35KernelTmaWarpSpecializedCooperativeEEENS5_IJNSA_ILi256EEENSA_ILi128EEESH_EEENS_6half_tENS5_IJNS4_6LayoutINS5_IJiNS5_IJSB_iEEEiEEENS5_IJlNS5_IJSC_SB_EEElEEEEENSK_INS5_IJNS5_IJNS5_IJNSA_ILi8EEESB_NSA_ILi4EEEEEEiEEENS5_IJNS5_IJNSA_ILi16EEESB_SR_EEEiEEEiEEENS5_IJNS5_IJNS5_IJSH_SU_NSA_ILi2048EEEEEENSA_ILi8192EEEEEENS5_IJNS5_IJSC_NSA_ILi1024EEENSA_ILi32EEEEEElEEElEEEEEEEESJ_NS5_IJlSC_lEEENS4_8TiledMMAINS4_8MMA_AtomIJNS4_4SM904GMMA6SPARSE27GMMA_64x128x32_F32F16F16_SSILNS1D_5MajorE0ELS1G_0ELNS1D_7ScaleInE1ELS1H_1ELNS1D_9SparseSelE0EEEEEENSK_ISD_NS5_IJSC_NSA_ILi0EEES1L_EEEEENS5_IJNS4_10UnderscoreES1O_S1O_EEEEENS4_13SM90_TMA_LOADENS4_14ComposedLayoutINS4_7SwizzleILi3ELi4ELi3EEENS4_25smem_sparse_ptr_flag_bitsILi2ELi16EEENSK_INS5_IJNS5_IJSC_SQ_EEENS5_IJSB_NSA_ILi64EEEEEEEEENS5_IJNS5_IJS1L_SH_EEESN_EEEEEEEvNS4_8identityENS4_23SM90_TMA_LOAD_MULTICASTENS1S_IS1U_NS4_18smem_ptr_flag_bitsILi16EEENSK_INS5_IJSQ_S1Y_EEENS5_IJS1Y_SC_EEEEEEEvS25_EENS_8epilogue10collective6detail29Sm90TmaWarpSpecializedAdapterINS2F_15DefaultEpilogueIfNS5_IJSC_llEEES2J_NS2E_6thread17LinearCombinationIfLi1EffLNS2K_9ScaleType4KindE0ELNS_15FloatRoundStyleE2EfEENS1_15EpilogueDefaultEEEEEvvEEEEvNT_6ParamsE)
        /*0008*/ 	.word	0x000000a8


	//----- nvinfo : EIATTR_FRAME_SIZE
	.align		4
.L_12:
        /*000c*/ 	.byte	0x04, 0x11
        /*000e*/ 	.short	(.L_14 - .L_13)
	.align		4
.L_13:
        /*0010*/ 	.word	index@(_ZN7cutlass13device_kernelINS_4gemm6kernel13GemmUniversalIN4cute5tupleIJiiiiEEENS1_10collective13CollectiveMmaINS1_40MainloopSm90TmaGmmaWarpSpecializedSparseILi3ENS5_IJNS4_1CILi2EEENSA_ILi1EEESC_EEENS1_35KernelTmaWarpSpecializedCooperativeEEENS5_IJNSA_ILi256EEENSA_ILi128EEESH_EEENS_6half_tENS5_IJNS4_6LayoutINS5_IJiNS5_IJSB_iEEEiEEENS5_IJlNS5_IJSC_SB_EEElEEEEENSK_INS5_IJNS5_IJNS5_IJNSA_ILi8EEESB_NSA_ILi4EEEEEEiEEENS5_IJNS5_IJNSA_ILi16EEESB_SR_EEEiEEEiEEENS5_IJNS5_IJNS5_IJSH_SU_NSA_ILi2048EEEEEENSA_ILi8192EEEEEENS5_IJNS5_IJSC_NSA_ILi1024EEENSA_ILi32EEEEEElEEElEEEEEEEESJ_NS5_IJlSC_lEEENS4_8TiledMMAINS4_8MMA_AtomIJNS4_4SM904GMMA6SPARSE27GMMA_64x128x32_F32F16F16_SSILNS1D_5MajorE0ELS1G_0ELNS1D_7ScaleInE1ELS1H_1ELNS1D_9SparseSelE0EEEEEENSK_ISD_NS5_IJSC_NSA_ILi0EEES1L_EEEEENS5_IJNS4_10UnderscoreES1O_S1O_EEEEENS4_13SM90_TMA_LOADENS4_14ComposedLayoutINS4_7SwizzleILi3ELi4ELi3EEENS4_25smem_sparse_ptr_flag_bitsILi2ELi16EEENSK_INS5_IJNS5_IJSC_SQ_EEENS5_IJSB_NSA_ILi64EEEEEEEEENS5_IJNS5_IJS1L_SH_EEESN_EEEEEEEvNS4_8identityENS4_23SM90_TMA_LOAD_MULTICASTENS1S_IS1U_NS4_18smem_ptr_flag_bitsILi16EEENSK_INS5_IJSQ_S1Y_EEENS5_IJS1Y_SC_EEEEEEEvS25_EENS_8epilogue10collective6detail29Sm90TmaWarpSpecializedAdapterINS2F_15DefaultEpilogueIfNS5_IJSC_llEEES2J_NS2E_6thread17LinearCombinationIfLi1EffLNS2K_9ScaleType4KindE0ELNS_15FloatRoundStyleE2EfEENS1_15EpilogueDefaultEEEEEvvEEEEvNT_6ParamsE)
        /*0014*/ 	.word	0x00000000


	//----- nvinfo : EIATTR_MIN_STACK_SIZE
	.align		4
.L_14:
        /*0018*/ 	.byte	0x04, 0x12
        /*001a*/ 	.short	(.L_16 - .L_15)
	.align		4
.L_15:
        /*001c*/ 	.word	index@(_ZN7cutlass13device_kernelINS_4gemm6kernel13GemmUniversalIN4cute5tupleIJiiiiEEENS1_10collective13CollectiveMmaINS1_40MainloopSm90TmaGmmaWarpSpecializedSparseILi3ENS5_IJNS4_1CILi2EEENSA_ILi1EEESC_EEENS1_35KernelTmaWarpSpecializedCooperativeEEENS5_IJNSA_ILi256EEENSA_ILi128EEESH_EEENS_6half_tENS5_IJNS4_6LayoutINS5_IJiNS5_IJSB_iEEEiEEENS5_IJlNS5_IJSC_SB_EEElEEEEENSK_INS5_IJNS5_IJNS5_IJNSA_ILi8EEESB_NSA_ILi4EEEEEEiEEENS5_IJNS5_IJNSA_ILi16EEESB_SR_EEEiEEEiEEENS5_IJNS5_IJNS5_IJSH_SU_NSA_ILi2048EEEEEENSA_ILi8192EEEEEENS5_IJNS5_IJSC_NSA_ILi1024EEENSA_ILi32EEEEEElEEElEEEEEEEESJ_NS5_IJlSC_lEEENS4_8TiledMMAINS4_8MMA_AtomIJNS4_4SM904GMMA6SPARSE27GMMA_64x128x32_F32F16F16_SSILNS1D_5MajorE0ELS1G_0ELNS1D_7ScaleInE1ELS1H_1ELNS1D_9SparseSelE0EEEEEENSK_ISD_NS5_IJSC_NSA_ILi0EEES1L_EEEEENS5_IJNS4_10UnderscoreES1O_S1O_EEEEENS4_13SM90_TMA_LOADENS4_14ComposedLayoutINS4_7SwizzleILi3ELi4ELi3EEENS4_25smem_sparse_ptr_flag_bitsILi2ELi16EEENSK_INS5_IJNS5_IJSC_SQ_EEENS5_IJSB_NSA_ILi64EEEEEEEEENS5_IJNS5_IJS1L_SH_EEESN_EEEEEEEvNS4_8identityENS4_23SM90_TMA_LOAD_MULTICASTENS1S_IS1U_NS4_18smem_ptr_flag_bitsILi16EEENSK_INS5_IJSQ_S1Y_EEENS5_IJS1Y_SC_EEEEEEEvS25_EENS_8epilogue10collective6detail29Sm90TmaWarpSpecializedAdapterINS2F_15DefaultEpilogueIfNS5_IJSC_llEEES2J_NS2E_6thread17LinearCombinationIfLi1EffLNS2K_9ScaleType4KindE0ELNS_15FloatRoundStyleE2EfEENS1_15EpilogueDefaultEEEEEvvEEEEvNT_6ParamsE)
        /*0020*/ 	.word	0x00000000
.L_16:


//--------------------- .nv.compat                --------------------------
	.section	.nv.compat,"",@"SHT_CUDA_COMPAT_INFO"
	.align	4
        /*0000*/ 	.byte	0x02, 0x09, 0x01, 0x00, 0x02, 0x02, 0x04, 0x00, 0x02, 0x05, 0x05, 0x00, 0x03, 0x07, 0x01, 0x01
        /*0010*/ 	.byte	0x02, 0x03, 0x01, 0x00, 0x02, 0x06, 0x01, 0x00, 0x04, 0x0b, 0x08, 0x00, 0x00, 0x00, 0x00, 0x00
        /*0020*/ 	.byte	0x00, 0x00, 0x00, 0x00


//--------------------- .nv.info._ZN7cutlass13device_kernelINS_4gemm6kernel13GemmUniversalIN4cute5tupleIJiiiiEEENS1_10collective13CollectiveMmaINS1_40MainloopSm90TmaGmmaWarpSpecializedSparseILi3ENS5_IJNS4_1CILi2EEENSA_ILi1EEESC_EEENS1_35KernelTmaWarpSpecializedCooperativeEEENS5_IJNSA_ILi256EEENSA_ILi128EEESH_EEENS_6half_tENS5_IJNS4_6LayoutINS5_IJiNS5_IJSB_iEEEiEEENS5_IJlNS5_IJSC_SB_EEElEEEEENSK_INS5_IJNS5_IJNS5_IJNSA_ILi8EEESB_NSA_ILi4EEEEEEiEEENS5_IJNS5_IJNSA_ILi16EEESB_SR_EEEiEEEiEEENS5_IJNS5_IJNS5_IJSH_SU_NSA_ILi2048EEEEEENSA_ILi8192EEEEEENS5_IJNS5_IJSC_NSA_ILi1024EEENSA_ILi32EEEEEElEEElEEEEEEEESJ_NS5_IJlSC_lEEENS4_8TiledMMAINS4_8MMA_AtomIJNS4_4SM904GMMA6SPARSE27GMMA_64x128x32_F32F16F16_SSILNS1D_5MajorE0ELS1G_0ELNS1D_7ScaleInE1ELS1H_1ELNS1D_9SparseSelE0EEEEEENSK_ISD_NS5_IJSC_NSA_ILi0EEES1L_EEEEENS5_IJNS4_10UnderscoreES1O_S1O_EEEEENS4_13SM90_TMA_LOADENS4_14ComposedLayoutINS4_7SwizzleILi3ELi4ELi3EEENS4_25smem_sparse_ptr_flag_bitsILi2ELi16EEENSK_INS5_IJNS5_IJSC_SQ_EEENS5_IJSB_NSA_ILi64EEEEEEEEENS5_IJNS5_IJS1L_SH_EEESN_EEEEEEEvNS4_8identityENS4_23SM90_TMA_LOAD_MULTICASTENS1S_IS1U_NS4_18smem_ptr_flag_bitsILi16EEENSK_INS5_IJSQ_S1Y_EEENS5_IJS1Y_SC_EEEEEEEvS25_EENS_8epilogue10collective6detail29Sm90TmaWarpSpecializedAdapterINS2F_15DefaultEpilogueIfNS5_IJSC_llEEES2J_NS2E_6thread17LinearCombinationIfLi1EffLNS2K_9ScaleType4KindE0ELNS_15FloatRoundStyleE2EfEENS1_15EpilogueDefaultEEEEEvvEEEEvNT_6ParamsE --------------------------
	.section	.nv.info._ZN7cutlass13device_kernelINS_4gemm6kernel13GemmUniversalIN4cute5tupleIJiiiiEEENS1_10collective13CollectiveMmaINS1_40MainloopSm90TmaGmmaWarpSpecializedSparseILi3ENS5_IJNS4_1CILi2EEENSA_ILi1EEESC_EEENS1_35KernelTmaWarpSpecializedCooperativeEEENS5_IJNSA_ILi256EEENSA_ILi128EEESH_EEENS_6half_tENS5_IJNS4_6LayoutINS5_IJiNS5_IJSB_iEEEiEEENS5_IJlNS5_IJSC_SB_EEElEEEEENSK_INS5_IJNS5_IJNS5_IJNSA_ILi8EEESB_NSA_ILi4EEEEEEiEEENS5_IJNS5_IJNSA_ILi16EEESB_SR_EEEiEEEiEEENS5_IJNS5_IJNS5_IJSH_SU_NSA_ILi2048EEEEEENSA_ILi8192EEEEEENS5_IJNS5_IJSC_NSA_ILi1024EEENSA_ILi32EEEEEElEEElEEEEEEEESJ_NS5_IJlSC_lEEENS4_8TiledMMAINS4_8MMA_AtomIJNS4_4SM904GMMA6SPARSE27GMMA_64x128x32_F32F16F16_SSILNS1D_5MajorE0ELS1G_0ELNS1D_7ScaleInE1ELS1H_1ELNS1D_9SparseSelE0EEEEEENSK_ISD_NS5_IJSC_NSA_ILi0EEES1L_EEEEENS5_IJNS4_10UnderscoreES1O_S1O_EEEEENS4_13SM90_TMA_LOADENS4_14ComposedLayoutINS4_7SwizzleILi3ELi4ELi3EEENS4_25smem_sparse_ptr_flag_bitsILi2ELi16EEENSK_INS5_IJNS5_IJSC_SQ_EEENS5_IJSB_NSA_ILi64EEEEEEEEENS5_IJNS5_IJS1L_SH_EEESN_EEEEEEEvNS4_8identityENS4_23SM90_TMA_LOAD_MULTICASTENS1S_IS1U_NS4_18smem_ptr_flag_bitsILi16EEENSK_INS5_IJSQ_S1Y_EEENS5_IJS1Y_SC_EEEEEEEvS25_EENS_8epilogue10collective6detail29Sm90TmaWarpSpecializedAdapterINS2F_15DefaultEpilogueIfNS5_IJSC_llEEES2J_NS2E_6thread17LinearCombinationIfLi1EffLNS2K_9ScaleType4KindE0ELNS_15FloatRoundStyleE2EfEENS1_15EpilogueDefaultEEEEEvvEEEEvNT_6ParamsE,"",@"SHT_CUDA_INFO"
	.sectionflags	@""
	.align	4


	//----- nvinfo : EIATTR_CUDA_API_VERSION
	.align		4
        /*0000*/ 	.byte	0x04, 0x37
        /*0002*/ 	.short	(.L_18 - .L_17)
.L_17:
        /*0004*/ 	.word	0x00000082


	//----- nvinfo : EIATTR_KPARAM_INFO
	.align		4
.L_18:
        /*0008*/ 	.byte	0x04, 0x17
        /*000a*/ 	.short	(.L_20 - .L_19)
.L_19:
        /*000c*/ 	.word	0x00000000
        /*0010*/ 	.short	0x0000
        /*0012*/ 	.short	0x0070
        /*0014*/ 	.byte	0x00, 0xf0, 0x01, 0x14


	//----- nvinfo : EIATTR_SPARSE_MMA_MASK
	.align		4
.L_20:
        /*0018*/ 	.byte	0x03, 0x50
        /*001a*/ 	.short	0x0002


	//----- nvinfo : EIATTR_MAXREG_COUNT
	.align		4
        /*001c*/ 	.byte	0x03, 0x1b
        /*001e*/ 	.short	0x00a8


	//----- nvinfo : EIATTR_NUM_BARRIERS
	.align		4
        /*0020*/ 	.byte	0x02, 0x4c
        /*0022*/ 	.byte	0x01
	.zero		1


	//----- nvinfo : EIATTR_MERCURY_ISA_VERSION
	.align		4
        /*0024*/ 	.byte	0x03, 0x5f
        /*0026*/ 	.short	0x0101


	//----- nvinfo : EIATTR_INT_WARP_WIDE_INSTR_OFFSETS
	.align		4
        /*0028*/ 	.byte	0x04, 0x31
        /*002a*/ 	.short	(.L_22 - .L_21)


	//   ....[0]....
.L_21:
        /*002c*/ 	.word	0x00000580


	//   ....[1]....
        /*0030*/ 	.word	0x00000590


	//   ....[2]....
        /*0034*/ 	.word	0x000006f0


	//----- nvinfo : EIATTR_COOP_GROUP_MASK_REGIDS
	.align		4
.L_22:
        /*0038*/ 	.byte	0x04, 0x29
        /*003a*/ 	.short	(.L_24 - .L_23)


	//   ....[0]....
.L_23:
        /*003c*/ 	.word	0xffffffff


	//   ....[1]....
        /*0040*/ 	.word	0xffffffff


	//   ....[2]....
        /*0044*/ 	.word	0xffffffff


	//   ....[3]....
        /*0048*/ 	.word	0xffffffff


	//   ....[4]....
        /*004c*/ 	.word	0xffffffff


	//   ....[5]....
        /*0050*/ 	.word	0xffffffff


	//----- nvinfo : EIATTR_COOP_GROUP_INSTR_OFFSETS
	.align		4
.L_24:
        /*0054*/ 	.byte	0x04, 0x28
        /*0056*/ 	.short	(.L_26 - .L_25)


	//   ....[0]....
.L_25:
        /*0058*/ 	.word	0x00000060


	//   ....[1]....
        /*005c*/ 	.word	0x00000070


	//   ....[2]....
        /*0060*/ 	.word	0x000001c0


	//   ....[3]....
        /*0064*/ 	.word	0x000003d0


	//   ....[4]....
        /*0068*/ 	.word	0x00000810


	//   ....[5]....
        /*006c*/ 	.word	0x000012e0


	//----- nvinfo : EIATTR_REG_RECONFIG
	.align		4
.L_26:
        /*0070*/ 	.byte	0x01, 0x54
	.zero		2


	//----- nvinfo : EIATTR_MBARRIER_INSTR_OFFSETS
	.align		4
        /*0074*/ 	.byte	0x04, 0x39
        /*0076*/ 	.short	(.L_28 - .L_27)


	//   ....[0]....
.L_27:
        /*0078*/ 	.word	0x00000340
        /*007c*/ 	.word	0x000000ff
        /*0080*/ 	.word	0x00000000
        /*0084*/ 	.short	0x0100
        /*0086*/ 	.byte	0x0a
	.zero		1


	//   ....[1]....
        /*0088*/ 	.word	0x00000350
        /*008c*/ 	.word	0x000000ff
        /*0090*/ 	.word	0x00000018
        /*0094*/ 	.short	0x0100
        /*0096*/ 	.byte	0x0a
	.zero		1


	//   ....[2]....
        /*0098*/ 	.word	0x00000360
        /*009c*/ 	.word	0x000000ff
        /*00a0*/ 	.word	0x00000008
        /*00a4*/ 	.short	0x0100
        /*00a6*/ 	.byte	0x0a
	.zero		1


	//   ....[3]....
        /*00a8*/ 	.word	0x00000370
        /*00ac*/ 	.word	0x000000ff
        /*00b0*/ 	.word	0x00000020
        /*00b4*/ 	.short	0x0100
        /*00b6*/ 	.byte	0x0a
	.zero		1


	//   ....[4]....
        /*00b8*/ 	.word	0x00000380
        /*00bc*/ 	.word	0x000000ff
        /*00c0*/ 	.word	0x00000010
        /*00c4*/ 	.short	0x0100
        /*00c6*/ 	.byte	0x0a
	.zero		1


	//   ....[5]....
        /*00c8*/ 	.word	0x00000390
        /*00cc*/ 	.word	0x000000ff
        /*00d0*/ 	.word	0x00000028
        /*00d4*/ 	.short	0x0100
        /*00d6*/ 	.byte	0x0a
	.zero		1


	//   ....[6]....
        /*00d8*/ 	.word	0x00000760
        /*00dc*/ 	.word	0x000000ff
        /*00e0*/ 	.word	0x00000040
        /*00e4*/ 	.short	0x0100
        /*00e6*/ 	.byte	0x08
	.zero		1


	//   ....[7]....
        /*00e8*/ 	.word	0x000007c0
        /*00ec*/ 	.word	0x000000ff
        /*00f0*/ 	.word	0x00000048
        /*00f4*/ 	.short	0x0100
        /*00f6*/ 	.byte	0x08
	.zero		1


	//   ....[8]....
        /*00f8*/ 	.word	0x00001850
        /*00fc*/ 	.word	0x000000ff
        /*0100*/ 	.word	0x00000000
        /*0104*/ 	.short	0x010a
        /*0106*/ 	.byte	0x08
	.zero		1


	//   ....[9]....
        /*0108*/ 	.word	0x00001920
        /*010c*/ 	.word	0x000000ff
        /*0110*/ 	.word	0x00000000
        /*0114*/ 	.short	0x010a
        /*0116*/ 	.byte	0x08
	.zero		1


	//   ....[10]....
        /*0118*/ 	.word	0x00001c70
        /*011c*/ 	.word	0x0000000a
        /*0120*/ 	.word	0x00000000
        /*0124*/ 	.short	0x0101
        /*0126*/ 	.byte	0x3f
	.zero		1


	//   ....[11]....
        /*0128*/ 	.word	0x0000b1e0
        /*012c*/ 	.word	0x0000000f
        /*0130*/ 	.word	0x00000018
        /*0134*/ 	.short	0x010a
        /*0136*/ 	.byte	0x3f
	.zero		1


	//   ....[12]....
        /*0138*/ 	.word	0x0000b6b0
        /*013c*/ 	.word	0x00000007
        /*0140*/ 	.word	0x00000048
        /*0144*/ 	.short	0x0101
        /*0146*/ 	.byte	0x3f
	.zero		1


	//   ....[13]....
        /*0148*/ 	.word	0x0000be00
        /*014c*/ 	.word	0x00000007
        /*0150*/ 	.word	0x00000000
        /*0154*/ 	.short	0x010a
        /*0156*/ 	.byte	0x3f
	.zero		1


	//   ....[14]....
        /*0158*/ 	.word	0x0000be80
        /*015c*/ 	.word	0x00000006
        /*0160*/ 	.word	0x00000000
        /*0164*/ 	.short	0x010a
        /*0166*/ 	.byte	0x3f
	.zero		1


	//   ....[15]....
        /*0168*/ 	.word	0x0000bf10
        /*016c*/ 	.word	0x00000003
        /*0170*/ 	.word	0x00000000
        /*0174*/ 	.short	0x010a
        /*0176*/ 	.byte	0x3f
	.zero		1


	//   ....[16]....
        /*0178*/ 	.word	0x0000bf80
        /*017c*/ 	.word	0x0000000b
        /*0180*/ 	.word	0x00000000
        /*0184*/ 	.short	0x010a
        /*0186*/ 	.byte	0x3f
	.zero		1


	//   ....[17]....
        /*0188*/ 	.word	0x0000c050
        /*018c*/ 	.word	0x0000000f
        /*0190*/ 	.word	0x00000018
        /*0194*/ 	.short	0x010a
        /*0196*/ 	.byte	0x3f
	.zero		1


	//   ....[18]....
        /*0198*/ 	.word	0x0000c120
        /*019c*/ 	.word	0x00000007
        /*01a0*/ 	.word	0x00000000
        /*01a4*/ 	.short	0x010a
        /*01a6*/ 	.byte	0x3f
	.zero		1


	//   ....[19]....
        /*01a8*/ 	.word	0x0000c170
        /*01ac*/ 	.word	0x00000006
        /*01b0*/ 	.word	0x00000000
        /*01b4*/ 	.short	0x010a
        /*01b6*/ 	.byte	0x3f
	.zero		1


	//----- nvinfo : EIATTR_NUM_MBARRIERS
	.align		4
.L_28:
        /*01b8*/ 	.byte	0x03, 0x38
        /*01ba*/ 	.short	0x0008


	//----- nvinfo : EIATTR_EXIT_INSTR_OFFSETS
	.align		4
        /*01bc*/ 	.byte	0x04, 0x1c
        /*01be*/ 	.short	(.L_30 - .L_29)


	//   ....[0]....
.L_29:
        /*01c0*/ 	.word	0x00000980


	//   ....[1]....
        /*01c4*/ 	.word	0x000011b0


	//   ....[2]....
        /*01c8*/ 	.word	0x0000a8c0


	//   ....[3]....
        /*01cc*/ 	.word	0x0000ae20


	//   ....[4]....
        /*01d0*/ 	.word	0x0000bf60


	//----- nvinfo : EIATTR_MAX_THREADS
	.align		4
.L_30:
        /*01d4*/ 	.byte	0x04, 0x05
        /*01d6*/ 	.short	(.L_32 - .L_31)
.L_31:
        /*01d8*/ 	.word	0x00000180
        /*01dc*/ 	.word	0x00000001
        /*01e0*/ 	.word	0x00000001


	//----- nvinfo : EIATTR_CRS_STACK_SIZE
	.align		4
.L_32:
        /*01e4*/ 	.byte	0x04, 0x1e
        /*01e6*/ 	.short	(.L_34 - .L_33)
.L_33:
        /*01e8*/ 	.word	0x00000000


	//----- nvinfo : EIATTR_CBANK_PARAM_SIZE
	.align		4
.L_34:
        /*01ec*/ 	.byte	0x03, 0x19
        /*01ee*/ 	.short	0x0570


	//----- nvinfo : EIATTR_PARAM_CBANK
	.align		4
        /*01f0*/ 	.byte	0x04, 0x0a
        /*01f2*/ 	.short	(.L_36 - .L_35)
	.align		4
.L_35:
        /*01f4*/ 	.word	index@(.nv.constant0._ZN7cutlass13device_kernelINS_4gemm6kernel13GemmUniversalIN4cute5tupleIJiiiiEEENS1_10collective13CollectiveMmaINS1_40MainloopSm90TmaGmmaWarpSpecializedSparseILi3ENS5_IJNS4_1CILi2EEENSA_ILi1EEESC_EEENS1_35KernelTmaWarpSpecializedCooperativeEEENS5_IJNSA_ILi256EEENSA_ILi128EEESH_EEENS_6half_tENS5_IJNS4_6LayoutINS5_IJiNS5_IJSB_iEEEiEEENS5_IJlNS5_IJSC_SB_EEElEEEEENSK_INS5_IJNS5_IJNS5_IJNSA_ILi8EEESB_NSA_ILi4EEEEEEiEEENS5_IJNS5_IJNSA_ILi16EEESB_SR_EEEiEEEiEEENS5_IJNS5_IJNS5_IJSH_SU_NSA_ILi2048EEEEEENSA_ILi8192EEEEEENS5_IJNS5_IJSC_NSA_ILi1024EEENSA_ILi32EEEEEElEEElEEEEEEEESJ_NS5_IJlSC_lEEENS4_8TiledMMAINS4_8MMA_AtomIJNS4_4SM904GMMA6SPARSE27GMMA_64x128x32_F32F16F16_SSILNS1D_5MajorE0ELS1G_0ELNS1D_7ScaleInE1ELS1H_1ELNS1D_9SparseSelE0EEEEEENSK_ISD_NS5_IJSC_NSA_ILi0EEES1L_EEEEENS5_IJNS4_10UnderscoreES1O_S1O_EEEEENS4_13SM90_TMA_LOADENS4_14ComposedLayoutINS4_7SwizzleILi3ELi4ELi3EEENS4_25smem_sparse_ptr_flag_bitsILi2ELi16EEENSK_INS5_IJNS5_IJSC_SQ_EEENS5_IJSB_NSA_ILi64EEEEEEEEENS5_IJNS5_IJS1L_SH_EEESN_EEEEEEEvNS4_8identityENS4_23SM90_TMA_LOAD_MULTICASTENS1S_IS1U_NS4_18smem_ptr_flag_bitsILi16EEENSK_INS5_IJSQ_S1Y_EEENS5_IJS1Y_SC_EEEEEEEvS25_EENS_8epilogue10collective6detail29Sm90TmaWarpSpecializedAdapterINS2F_15DefaultEpilogueIfNS5_IJSC_llEEES2J_NS2E_6thread17LinearCombinationIfLi1EffLNS2K_9ScaleType4KindE0ELNS_15FloatRoundStyleE2EfEENS1_15EpilogueDefaultEEEEEvvEEEEvNT_6ParamsE)
        /*01f8*/ 	.short	0x0210
        /*01fa*/ 	.short	0x0570


	//----- nvinfo : EIATTR_SW_WAR
	.align		4
.L_36:
        /*01fc*/ 	.byte	0x04, 0x36
        /*01fe*/ 	.short	(.L_38 - .L_37)
.L_37:
        /*0200*/ 	.word	0x00000008
.L_38:


//--------------------- .nv.callgraph             --------------------------
	.section	.nv.callgraph,"",@"SHT_CUDA_CALLGRAPH"
	.align	4
	.sectionentsize	8
	.align		4
        /*0000*/ 	.word	0x00000000
	.align		4
        /*0004*/ 	.word	0xffffffff
	.align		4
        /*0008*/ 	.word	0x00000000
	.align		4
        /*000c*/ 	.word	0xfffffffe
	.align		4
        /*0010*/ 	.word	0x00000000
	.align		4
        /*0014*/ 	.word	0xfffffffd
	.align		4
        /*0018*/ 	.word	0x00000000
	.align		4
        /*001c*/ 	.word	0xfffffffc


//--------------------- .nv.constant4             --------------------------
	.section	.nv.constant4,"a",@progbits
	.align	8
	.align		8
.nv.constant4:
        /*0000*/ 	.dword	_ZN39_INTERNAL_0af70738_4_k_cu_a03ce55b_27974cuda3std3__45__cpo5beginE
	.align		8
        /*0008*/ 	.dword	_ZN39_INTERNAL_0af70738_4_k_cu_a03ce55b_27974cuda3std3__45__cpo3endE
	.align		8
        /*0010*/ 	.dword	_ZN39_INTERNAL_0af70738_4_k_cu_a03ce55b_27974cuda3std3__45__cpo6cbeginE
	.align		8
        /*0018*/ 	.dword	_ZN39_INTERNAL_0af70738_4_k_cu_a03ce55b_27974cuda3std3__45__cpo4cendE
	.align		8
        /*0020*/ 	.dword	_ZN39_INTERNAL_0af70738_4_k_cu_a03ce55b_27974cuda3std3__441_GLOBAL__N__0af70738_4_k_cu_a03ce55b_27976ignoreE
	.align		8
        /*0028*/ 	.dword	_ZN39_INTERNAL_0af70738_4_k_cu_a03ce55b_27974cuda3std3__419piecewise_constructE
	.align		8
        /*0030*/ 	.dword	_ZN39_INTERNAL_0af70738_4_k_cu_a03ce55b_27974cuda3std3__48in_placeE
	.align		8
        /*0038*/ 	.dword	_ZN39_INTERNAL_0af70738_4_k_cu_a03ce55b_27974cuda3std6ranges3__45__cpo4swapE
	.align		8
        /*0040*/ 	.dword	_ZN39_INTERNAL_0af70738_4_k_cu_a03ce55b_27974cuda3std6ranges3__45__cpo9iter_moveE
	.align		8
        /*0048*/ 	.dword	_ZN39_INTERNAL_0af70738_4_k_cu_a03ce55b_27974cute7productE
	.align		8
        /*0050*/ 	.dword	_ZN39_INTERNAL_0af70738_4_k_cu_a03ce55b_27974cute1_E


//--------------------- .text._ZN7cutlass13device_kernelINS_4gemm6kernel13GemmUniversalIN4cute5tupleIJiiiiEEENS1_10collective13CollectiveMmaINS1_40MainloopSm90TmaGmmaWarpSpecializedSparseILi3ENS5_IJNS4_1CILi2EEENSA_ILi1EEESC_EEENS1_35KernelTmaWarpSpecializedCooperativeEEENS5_IJNSA_ILi256EEENSA_ILi128EEESH_EEENS_6half_tENS5_IJNS4_6LayoutINS5_IJiNS5_IJSB_iEEEiEEENS5_IJlNS5_IJSC_SB_EEElEEEEENSK_INS5_IJNS5_IJNS5_IJNSA_ILi8EEESB_NSA_ILi4EEEEEEiEEENS5_IJNS5_IJNSA_ILi16EEESB_SR_EEEiEEEiEEENS5_IJNS5_IJNS5_IJSH_SU_NSA_ILi2048EEEEEENSA_ILi8192EEEEEENS5_IJNS5_IJSC_NSA_ILi1024EEENSA_ILi32EEEEEElEEElEEEEEEEESJ_NS5_IJlSC_lEEENS4_8TiledMMAINS4_8MMA_AtomIJNS4_4SM904GMMA6SPARSE27GMMA_64x128x32_F32F16F16_SSILNS1D_5MajorE0ELS1G_0ELNS1D_7ScaleInE1ELS1H_1ELNS1D_9SparseSelE0EEEEEENSK_ISD_NS5_IJSC_NSA_ILi0EEES1L_EEEEENS5_IJNS4_10UnderscoreES1O_S1O_EEEEENS4_13SM90_TMA_LOADENS4_14ComposedLayoutINS4_7SwizzleILi3ELi4ELi3EEENS4_25smem_sparse_ptr_flag_bitsILi2ELi16EEENSK_INS5_IJNS5_IJSC_SQ_EEENS5_IJSB_NSA_ILi64EEEEEEEEENS5_IJNS5_IJS1L_SH_EEESN_EEEEEEEvNS4_8identityENS4_23SM90_TMA_LOAD_MULTICASTENS1S_IS1U_NS4_18smem_ptr_flag_bitsILi16EEENSK_INS5_IJSQ_S1Y_EEENS5_IJS1Y_SC_EEEEEEEvS25_EENS_8epilogue10collective6detail29Sm90TmaWarpSpecializedAdapterINS2F_15DefaultEpilogueIfNS5_IJSC_llEEES2J_NS2E_6thread17LinearCombinationIfLi1EffLNS2K_9ScaleType4KindE0ELNS_15FloatRoundStyleE2EfEENS1_15EpilogueDefaultEEEEEvvEEEEvNT_6ParamsE --------------------------
	.section	.text._ZN7cutlass13device_kernelINS_4gemm6kernel13GemmUniversalIN4cute5tupleIJiiiiEEENS1_10collective13CollectiveMmaINS1_40MainloopSm90TmaGmmaWarpSpecializedSparseILi3ENS5_IJNS4_1CILi2EEENSA_ILi1EEESC_EEENS1_35KernelTmaWarpSpecializedCooperativeEEENS5_IJNSA_ILi256EEENSA_ILi128EEESH_EEENS_6half_tENS5_IJNS4_6LayoutINS5_IJiNS5_IJSB_iEEEiEEENS5_IJlNS5_IJSC_SB_EEElEEEEENSK_INS5_IJNS5_IJNS5_IJNSA_ILi8EEESB_NSA_ILi4EEEEEEiEEENS5_IJNS5_IJNSA_ILi16EEESB_SR_EEEiEEEiEEENS5_IJNS5_IJNS5_IJSH_SU_NSA_ILi2048EEEEEENSA_ILi8192EEEEEENS5_IJNS5_IJSC_NSA_ILi1024EEENSA_ILi32EEEEEElEEElEEEEEEEESJ_NS5_IJlSC_lEEENS4_8TiledMMAINS4_8MMA_AtomIJNS4_4SM904GMMA6SPARSE27GMMA_64x128x32_F32F16F16_SSILNS1D_5MajorE0ELS1G_0ELNS1D_7ScaleInE1ELS1H_1ELNS1D_9SparseSelE0EEEEEENSK_ISD_NS5_IJSC_NSA_ILi0EEES1L_EEEEENS5_IJNS4_10UnderscoreES1O_S1O_EEEEENS4_13SM90_TMA_LOADENS4_14ComposedLayoutINS4_7SwizzleILi3ELi4ELi3EEENS4_25smem_sparse_ptr_flag_bitsILi2ELi16EEENSK_INS5_IJNS5_IJSC_SQ_EEENS5_IJSB_NSA_ILi64EEEEEEEEENS5_IJNS5_IJS1L_SH_EEESN_EEEEEEEvNS4_8identityENS4_23SM90_TMA_LOAD_MULTICASTENS1S_IS1U_NS4_18smem_ptr_flag_bitsILi16EEENSK_INS5_IJSQ_S1Y_EEENS5_IJS1Y_SC_EEEEEEEvS25_EENS_8epilogue10collective6detail29Sm90TmaWarpSpecializedAdapterINS2F_15DefaultEpilogueIfNS5_IJSC_llEEES2J_NS2E_6thread17LinearCombinationIfLi1EffLNS2K_9ScaleType4KindE0ELNS_15FloatRoundStyleE2EfEENS1_15EpilogueDefaultEEEEEvvEEEEvNT_6ParamsE,"ax",@progbits
	.align	128
.text._ZN7cutlass13device_kernelINS_4gemm6kernel13GemmUniversalIN4cute5tupleIJiiiiEEENS1_10collective13CollectiveMmaINS1_40MainloopSm90TmaGmmaWarpSpecializedSparseILi3ENS5_IJNS4_1CILi2EEENSA_ILi1EEESC_EEENS1_35KernelTmaWarpSpecializedCooperativeEEENS5_IJNSA_ILi256EEENSA_ILi128EEESH_EEENS_6half_tENS5_IJNS4_6LayoutINS5_IJiNS5_IJSB_iEEEiEEENS5_IJlNS5_IJSC_SB_EEElEEEEENSK_INS5_IJNS5_IJNS5_IJNSA_ILi8EEESB_NSA_ILi4EEEEEEiEEENS5_IJNS5_IJNSA_ILi16EEESB_SR_EEEiEEEiEEENS5_IJNS5_IJNS5_IJSH_SU_NSA_ILi2048EEEEEENSA_ILi8192EEEEEENS5_IJNS5_IJSC_NSA_ILi1024EEENSA_ILi32EEEEEElEEElEEEEEEEESJ_NS5_IJlSC_lEEENS4_8TiledMMAINS4_8MMA_AtomIJNS4_4SM904GMMA6SPARSE27GMMA_64x128x32_F32F16F16_SSILNS1D_5MajorE0ELS1G_0ELNS1D_7ScaleInE1ELS1H_1ELNS1D_9SparseSelE0EEEEEENSK_ISD_NS5_IJSC_NSA_ILi0EEES1L_EEEEENS5_IJNS4_10UnderscoreES1O_S1O_EEEEENS4_13SM90_TMA_LOADENS4_14ComposedLayoutINS4_7SwizzleILi3ELi4ELi3EEENS4_25smem_sparse_ptr_flag_bitsILi2ELi16EEENSK_INS5_IJNS5_IJSC_SQ_EEENS5_IJSB_NSA_ILi64EEEEEEEEENS5_IJNS5_IJS1L_SH_EEESN_EEEEEEEvNS4_8identityENS4_23SM90_TMA_LOAD_MULTICASTENS1S_IS1U_NS4_18smem_ptr_flag_bitsILi16EEENSK_INS5_IJSQ_S1Y_EEENS5_IJS1Y_SC_EEEEEEEvS25_EENS_8epilogue10collective6detail29Sm90TmaWarpSpecializedAdapterINS2F_15DefaultEpilogueIfNS5_IJSC_llEEES2J_NS2E_6thread17LinearCombinationIfLi1EffLNS2K_9ScaleType4KindE0ELNS_15FloatRoundStyleE2EfEENS1_15EpilogueDefaultEEEEEvvEEEEvNT_6ParamsE:
        .type           _ZN7cutlass13device_kernelINS_4gemm6kernel13GemmUniversalIN4cute5tupleIJiiiiEEENS1_10collective13CollectiveMmaINS1_40MainloopSm90TmaGmmaWarpSpecializedSparseILi3ENS5_IJNS4_1CILi2EEENSA_ILi1EEESC_EEENS1_35KernelTmaWarpSpecializedCooperativeEEENS5_IJNSA_ILi256EEENSA_ILi128EEESH_EEENS_6half_tENS5_IJNS4_6LayoutINS5_IJiNS5_IJSB_iEEEiEEENS5_IJlNS5_IJSC_SB_EEElEEEEENSK_INS5_IJNS5_IJNS5_IJNSA_ILi8EEESB_NSA_ILi4EEEEEEiEEENS5_IJNS5_IJNSA_ILi16EEESB_SR_EEEiEEEiEEENS5_IJNS5_IJNS5_IJSH_SU_NSA_ILi2048EEEEEENSA_ILi8192EEEEEENS5_IJNS5_IJSC_NSA_ILi1024EEENSA_ILi32EEEEEElEEElEEEEEEEESJ_NS5_IJlSC_lEEENS4_8TiledMMAINS4_8MMA_AtomIJNS4_4SM904GMMA6SPARSE27GMMA_64x128x32_F32F16F16_SSILNS1D_5MajorE0ELS1G_0ELNS1D_7ScaleInE1ELS1H_1ELNS1D_9SparseSelE0EEEEEENSK_ISD_NS5_IJSC_NSA_ILi0EEES1L_EEEEENS5_IJNS4_10UnderscoreES1O_S1O_EEEEENS4_13SM90_TMA_LOADENS4_14ComposedLayoutINS4_7SwizzleILi3ELi4ELi3EEENS4_25smem_sparse_ptr_flag_bitsILi2ELi16EEENSK_INS5_IJNS5_IJSC_SQ_EEENS5_IJSB_NSA_ILi64EEEEEEEEENS5_IJNS5_IJS1L_SH_EEESN_EEEEEEEvNS4_8identityENS4_23SM90_TMA_LOAD_MULTICASTENS1S_IS1U_NS4_18smem_ptr_flag_bitsILi16EEENSK_INS5_IJSQ_S1Y_EEENS5_IJS1Y_SC_EEEEEEEvS25_EENS_8epilogue10collective6detail29Sm90TmaWarpSpecializedAdapterINS2F_15DefaultEpilogueIfNS5_IJSC_llEEES2J_NS2E_6thread17LinearCombinationIfLi1EffLNS2K_9ScaleType4KindE0ELNS_15FloatRoundStyleE2EfEENS1_15EpilogueDefaultEEEEEvvEEEEvNT_6ParamsE,@function
        .size           _ZN7cutlass13device_kernelINS_4gemm6kernel13GemmUniversalIN4cute5tupleIJiiiiEEENS1_10collective13CollectiveMmaINS1_40MainloopSm90TmaGmmaWarpSpecializedSparseILi3ENS5_IJNS4_1CILi2EEENSA_ILi1EEESC_EEENS1_35KernelTmaWarpSpecializedCooperativeEEENS5_IJNSA_ILi256EEENSA_ILi128EEESH_EEENS_6half_tENS5_IJNS4_6LayoutINS5_IJiNS5_IJSB_iEEEiEEENS5_IJlNS5_IJSC_SB_EEElEEEEENSK_INS5_IJNS5_IJNS5_IJNSA_ILi8EEESB_NSA_ILi4EEEEEEiEEENS5_IJNS5_IJNSA_ILi16EEESB_SR_EEEiEEEiEEENS5_IJNS5_IJNS5_IJSH_SU_NSA_ILi2048EEEEEENSA_ILi8192EEEEEENS5_IJNS5_IJSC_NSA_ILi1024EEENSA_ILi32EEEEEElEEElEEEEEEEESJ_NS5_IJlSC_lEEENS4_8TiledMMAINS4_8MMA_AtomIJNS4_4SM904GMMA6SPARSE27GMMA_64x128x32_F32F16F16_SSILNS1D_5MajorE0ELS1G_0ELNS1D_7ScaleInE1ELS1H_1ELNS1D_9SparseSelE0EEEEEENSK_ISD_NS5_IJSC_NSA_ILi0EEES1L_EEEEENS5_IJNS4_10UnderscoreES1O_S1O_EEEEENS4_13SM90_TMA_LOADENS4_14ComposedLayoutINS4_7SwizzleILi3ELi4ELi3EEENS4_25smem_sparse_ptr_flag_bitsILi2ELi16EEENSK_INS5_IJNS5_IJSC_SQ_EEENS5_IJSB_NSA_ILi64EEEEEEEEENS5_IJNS5_IJS1L_SH_EEESN_EEEEEEEvNS4_8identityENS4_23SM90_TMA_LOAD_MULTICASTENS1S_IS1U_NS4_18smem_ptr_flag_bitsILi16EEENSK_INS5_IJSQ_S1Y_EEENS5_IJS1Y_SC_EEEEEEEvS25_EENS_8epilogue10collective6detail29Sm90TmaWarpSpecializedAdapterINS2F_15DefaultEpilogueIfNS5_IJSC_llEEES2J_NS2E_6thread17LinearCombinationIfLi1EffLNS2K_9ScaleType4KindE0ELNS_15FloatRoundStyleE2EfEENS1_15EpilogueDefaultEEEEEvvEEEEvNT_6ParamsE,(.L_x_314 - _ZN7cutlass13device_kernelINS_4gemm6kernel13GemmUniversalIN4cute5tupleIJiiiiEEENS1_10collective13CollectiveMmaINS1_40MainloopSm90TmaGmmaWarpSpecializedSparseILi3ENS5_IJNS4_1CILi2EEENSA_ILi1EEESC_EEENS1_35KernelTmaWarpSpecializedCooperativeEEENS5_IJNSA_ILi256EEENSA_ILi128EEESH_EEENS_6half_tENS5_IJNS4_6LayoutINS5_IJiNS5_IJSB_iEEEiEEENS5_IJlNS5_IJSC_SB_EEElEEEEENSK_INS5_IJNS5_IJNS5_IJNSA_ILi8EEESB_NSA_ILi4EEEEEEiEEENS5_IJNS5_IJNSA_ILi16EEESB_SR_EEEiEEEiEEENS5_IJNS5_IJNS5_IJSH_SU_NSA_ILi2048EEEEEENSA_ILi8192EEEEEENS5_IJNS5_IJSC_NSA_ILi1024EEENSA_ILi32EEEEEElEEElEEEEEEEESJ_NS5_IJlSC_lEEENS4_8TiledMMAINS4_8MMA_AtomIJNS4_4SM904GMMA6SPARSE27GMMA_64x128x32_F32F16F16_SSILNS1D_5MajorE0ELS1G_0ELNS1D_7ScaleInE1ELS1H_1ELNS1D_9SparseSelE0EEEEEENSK_ISD_NS5_IJSC_NSA_ILi0EEES1L_EEEEENS5_IJNS4_10UnderscoreES1O_S1O_EEEEENS4_13SM90_TMA_LOADENS4_14ComposedLayoutINS4_7SwizzleILi3ELi4ELi3EEENS4_25smem_sparse_ptr_flag_bitsILi2ELi16EEENSK_INS5_IJNS5_IJSC_SQ_EEENS5_IJSB_NSA_ILi64EEEEEEEEENS5_IJNS5_IJS1L_SH_EEESN_EEEEEEEvNS4_8identityENS4_23SM90_TMA_LOAD_MULTICASTENS1S_IS1U_NS4_18smem_ptr_flag_bitsILi16EEENSK_INS5_IJSQ_S1Y_EEENS5_IJS1Y_SC_EEEEEEEvS25_EENS_8epilogue10collective6detail29Sm90TmaWarpSpecializedAdapterINS2F_15DefaultEpilogueIfNS5_IJSC_llEEES2J_NS2E_6thread17LinearCombinationIfLi1EffLNS2K_9ScaleType4KindE0ELNS_15FloatRoundStyleE2EfEENS1_15EpilogueDefaultEEEEEvvEEEEvNT_6ParamsE)
        .other          _ZN7cutlass13device_kernelINS_4gemm6kernel13GemmUniversalIN4cute5tupleIJiiiiEEENS1_10collective13CollectiveMmaINS1_40MainloopSm90TmaGmmaWarpSpecializedSparseILi3ENS5_IJNS4_1CILi2EEENSA_ILi1EEESC_EEENS1_35KernelTmaWarpSpecializedCooperativeEEENS5_IJNSA_ILi256EEENSA_ILi128EEESH_EEENS_6half_tENS5_IJNS4_6LayoutINS5_IJiNS5_IJSB_iEEEiEEENS5_IJlNS5_IJSC_SB_EEElEEEEENSK_INS5_IJNS5_IJNS5_IJNSA_ILi8EEESB_NSA_ILi4EEEEEEiEEENS5_IJNS5_IJNSA_ILi16EEESB_SR_EEEiEEEiEEENS5_IJNS5_IJNS5_IJSH_SU_NSA_ILi2048EEEEEENSA_ILi8192EEEEEENS5_IJNS5_IJSC_NSA_ILi1024EEENSA_ILi32EEEEEElEEElEEEEEEEESJ_NS5_IJlSC_lEEENS4_8TiledMMAINS4_8MMA_AtomIJNS4_4SM904GMMA6SPARSE27GMMA_64x128x32_F32F16F16_SSILNS1D_5MajorE0ELS1G_0ELNS1D_7ScaleInE1ELS1H_1ELNS1D_9SparseSelE0EEEEEENSK_ISD_NS5_IJSC_NSA_ILi0EEES1L_EEEEENS5_IJNS4_10UnderscoreES1O_S1O_EEEEENS4_13SM90_TMA_LOADENS4_14ComposedLayoutINS4_7SwizzleILi3ELi4ELi3EEENS4_25smem_sparse_ptr_flag_bitsILi2ELi16EEENSK_INS5_IJNS5_IJSC_SQ_EEENS5_IJSB_NSA_ILi64EEEEEEEEENS5_IJNS5_IJS1L_SH_EEESN_EEEEEEEvNS4_8identityENS4_23SM90_TMA_LOAD_MULTICASTENS1S_IS1U_NS4_18smem_ptr_flag_bitsILi16EEENSK_INS5_IJSQ_S1Y_EEENS5_IJS1Y_SC_EEEEEEEvS25_EENS_8epilogue10collective6detail29Sm90TmaWarpSpecializedAdapterINS2F_15DefaultEpilogueIfNS5_IJSC_llEEES2J_NS2E_6thread17LinearCombinationIfLi1EffLNS2K_9ScaleType4KindE0ELNS_15FloatRoundStyleE2EfEENS1_15EpilogueDefaultEEEEEvvEEEEvNT_6ParamsE,@"STO_CUDA_ENTRY STV_DEFAULT"
_ZN7cutlass13device_kernelINS_4gemm6kernel13GemmUniversalIN4cute5tupleIJiiiiEEENS1_10collective13CollectiveMmaINS1_40MainloopSm90TmaGmmaWarpSpecializedSparseILi3ENS5_IJNS4_1CILi2EEENSA_ILi1EEESC_EEENS1_35KernelTmaWarpSpecializedCooperativeEEENS5_IJNSA_ILi256EEENSA_ILi128EEESH_EEENS_6half_tENS5_IJNS4_6LayoutINS5_IJiNS5_IJSB_iEEEiEEENS5_IJlNS5_IJSC_SB_EEElEEEEENSK_INS5_IJNS5_IJNS5_IJNSA_ILi8EEESB_NSA_ILi4EEEEEEiEEENS5_IJNS5_IJNSA_ILi16EEESB_SR_EEEiEEEiEEENS5_IJNS5_IJNS5_IJSH_SU_NSA_ILi2048EEEEEENSA_ILi8192EEEEEENS5_IJNS5_IJSC_NSA_ILi1024EEENSA_ILi32EEEEEElEEElEEEEEEEESJ_NS5_IJlSC_lEEENS4_8TiledMMAINS4_8MMA_AtomIJNS4_4SM904GMMA6SPARSE27GMMA_64x128x32_F32F16F16_SSILNS1D_5MajorE0ELS1G_0ELNS1D_7ScaleInE1ELS1H_1ELNS1D_9SparseSelE0EEEEEENSK_ISD_NS5_IJSC_NSA_ILi0EEES1L_EEEEENS5_IJNS4_10UnderscoreES1O_S1O_EEEEENS4_13SM90_TMA_LOADENS4_14ComposedLayoutINS4_7SwizzleILi3ELi4ELi3EEENS4_25smem_sparse_ptr_flag_bitsILi2ELi16EEENSK_INS5_IJNS5_IJSC_SQ_EEENS5_IJSB_NSA_ILi64EEEEEEEEENS5_IJNS5_IJS1L_SH_EEESN_EEEEEEEvNS4_8identityENS4_23SM90_TMA_LOAD_MULTICASTENS1S_IS1U_NS4_18smem_ptr_flag_bitsILi16EEENSK_INS5_IJSQ_S1Y_EEENS5_IJS1Y_SC_EEEEEEEvS25_EENS_8epilogue10collective6detail29Sm90TmaWarpSpecializedAdapterINS2F_15DefaultEpilogueIfNS5_IJSC_llEEES2J_NS2E_6thread17LinearCombinationIfLi1EffLNS2K_9ScaleType4KindE0ELNS_15FloatRoundStyleE2EfEENS1_15EpilogueDefaultEEEEEvvEEEEvNT_6ParamsE:
[----:B------:R-:W-:Y:S01]  /*0000*/  LDC R1, c[0x0][0x28] ;  /* 0x00000a00ff017b82 */ /* 0x000fe20000000800 */
[----:B------:R-:W0:Y:S01]  /*0010*/  S2R R0, SR_TID.X ;  /* 0x0000000000007919 */ /* 0x000e220000002100 */
[----:B------:R-:W-:Y:S01]  /*0020*/  ELECT P0, URZ, PT ;  /* 0x00000000003f782f */ /* 0x000fe20003800000 */
[----:B------:R-:W-:Y:S01]  /*0030*/  BSSY B0, `(.L_x_0) ;  /* 0x0000018000007945 */ /* 0x000fe20003800000 */
[--C-:B0-----:R-:W-:Y:S02]  /*0040*/  SHF.R.U32.HI R2, RZ, 0x5, R0.reuse ;  /* 0x00000005ff027819 */ /* 0x101fe40000011600 */
[----:B------:R-:W-:-:S03]  /*0050*/  SHF.R.U32.HI R4, RZ, 0x7, R0 ;  /* 0x00000007ff047819 */ /* 0x000fc60000011600 */
[----:B------:R-:W0:Y:S04]  /*0060*/  SHFL.IDX PT, R5, R2, RZ, 0x1f ;  /* 0x00001fff02057589 */ /* 0x000e2800000e0000 */
[----:B------:R-:W1:Y:S01]  /*0070*/  SHFL.IDX PT, R3, R4, RZ, 0x1f ;  /* 0x00001fff04037589 */ /* 0x000e6200000e0000 */
[----:B0-----:R-:W-:Y:S02]  /*0080*/  R2UR UR4, R5 ;  /* 0x00000000050472ca */ /* 0x001fe400000e0000 */
[----:B-1----:R-:W-:-:S11]  /*0090*/  R2UR UR8, R3 ;  /* 0x00000000030872ca */ /* 0x002fd600000e0000 */
[----:B------:R-:W-:Y:S02]  /*00a0*/  USHF.R.S32.HI UR5, URZ, 0x1f, UR4 ;  /* 0x0000001f3f057899 */ /* 0x000fe40008011404 */
[----:B------:R-:W-:Y:S02]  /*00b0*/  ISETP.NE.OR P0, PT, RZ, UR4, !P0 ;  /* 0x00000004ff007c0c */ /* 0x000fe4000c705670 */
[----:B------:R-:W-:-:S04]  /*00c0*/  ULEA.HI UR5, UR5, UR4, URZ, 0x2 ;  /* 0x0000000405057291 */ /* 0x000fc8000f8f103f */
[----:B------:R-:W-:-:S04]  /*00d0*/  ULOP3.LUT UR5, UR5, 0xfffffffc, URZ, 0xc0, !UPT ;  /* 0xfffffffc05057892 */ /* 0x000fc8000f8ec03f */
[----:B------:R-:W-:-:S03]  /*00e0*/  UIADD3 UR7, UR4, -UR5, URZ ;  /* 0x8000000504077290 */ /* 0x000fc6000fffe03f */
[----:B------:R-:W-:Y:S09]  /*00f0*/  @P0 BRA `(.L_x_1) ;  /* 0x00000000002c0947 */ /* 0x000ff20003800000 */
[----:B------:R-:W-:Y:S02]  /*0100*/  ULDC.64 UR4, c[0x0][0x198] ;  /* 0x0000660000047ab9 */ /* 0x000fe40000000a00 */
[----:B------:R-:W-:Y:S02]  /*0110*/  UIADD3 UR10, UP0, UR4, 0xf0, URZ ;  /* 0x000000f0040a7890 */ /* 0x000fe4000ff1e03f */
[----:B------:R-:W-:Y:S02]  /*0120*/  UIADD3 UR12, UP1, UR4, 0x1f0, URZ ;  /* 0x000001f0040c7890 */ /* 0x000fe4000ff3e03f */
[----:B------:R-:W-:Y:S02]  /*0130*/  UIADD3 UR4, UP2, UR4, 0x2f0, URZ ;  /* 0x000002f004047890 */ /* 0x000fe4000ff5e03f */
[----:B------:R-:W-:Y:S02]  /*0140*/  UIADD3.X UR11, URZ, UR5, URZ, UP0, !UPT ;  /* 0x000000053f0b7290 */ /* 0x000fe400087fe43f */
[----:B------:R-:W-:-:S02]  /*0150*/  UIADD3.X UR13, URZ, UR5, URZ, UP1, !UPT ;  /* 0x000000053f0d7290 */ /* 0x000fc40008ffe43f */
[----:B------:R-:W-:-:S05]  /*0160*/  UIADD3.X UR5, URZ, UR5, URZ, UP2, !UPT ;  /* 0x000000053f057290 */ /* 0x000fca00097fe43f */
[----:B------:R0:W-:Y:S02]  /*0170*/  UTMACCTL.PF [UR10] ;  /* 0x000000000a0079b9 */ /* 0x0001e40008040000 */
[----:B------:R0:W-:Y:S02]  /*0180*/  UTMACCTL.PF [UR12] ;  /* 0x000000000c0079b9 */ /* 0x0001e40008040000 */
[----:B------:R0:W-:Y:S02]  /*0190*/  UTMACCTL.PF [UR4] ;  /* 0x00000000040079b9 */ /* 0x0001e40008040000 */
[----:B0-----:R-:W-:Y:S01]  /*01a0*/  NOP ;  /* 0x0000000000007918 */ /* 0x001fe20000000000 */
.L_x_1:
[----:B------:R-:W-:Y:S05]  /*01b0*/  BSYNC B0 ;  /* 0x0000000000007941 */ /* 0x000fea0003800000 */
.L_x_0:
[----:B------:R-:W0:Y:S01]  /*01c0*/  SHFL.IDX PT, R3, R2, RZ, 0x1f ;  /* 0x00001fff02037589 */ /* 0x000e2200000e0000 */
[----:B------:R-:W-:Y:S01]  /*01d0*/  UISETP.NE.AND UP0, UPT, UR7, 0x3, UPT ;  /* 0x000000030700788c */ /* 0x000fe2000bf05270 */
[----:B------:R-:W-:Y:S01]  /*01e0*/  ISETP.NE.AND P1, PT, RZ, UR8, PT ;  /* 0x00000008ff007c0c */ /* 0x000fe2000bf25270 */
[----:B------:R-:W-:Y:S02]  /*01f0*/  UIADD3 UR11, UR8, -0x1, URZ ;  /* 0xffffffff080b7890 */ /* 0x000fe4000fffe03f */
[----:B------:R-:W-:Y:S02]  /*0200*/  UISETP.EQ.OR UP0, UPT, UR7, URZ, !UP0 ;  /* 0x0000003f0700728c */ /* 0x000fe4000c702670 */
[----:B------:R-:W-:Y:S02]  /*0210*/  UISETP.GE.U32.AND UP1, UPT, UR11, 0x2, UPT ;  /* 0x000000020b00788c */ /* 0x000fe4000bf26070 */
[----:B------:R-:W-:-:S04]  /*0220*/  UISETP.EQ.AND UP0, UPT, UR8, URZ, UP0 ;  /* 0x0000003f0800728c */ /* 0x000fc80008702270 */
[----:B------:R-:W-:-:S04]  /*0230*/  USEL UR6, URZ, 0x1, !UP0 ;  /* 0x000000013f067887 */ /* 0x000fc8000c000000 */
[----:B------:R-:W-:Y:S01]  /*0240*/  USEL UR6, UR6, 0x2, UP1 ;  /* 0x0000000206067887 */ /* 0x000fe20008800000 */
[----:B0-----:R-:W-:-:S13]  /*0250*/  ISETP.NE.AND P0, PT, R3, RZ, PT ;  /* 0x000000ff0300720c */ /* 0x001fda0003f05270 */
[----:B------:R-:W-:Y:S05]  /*0260*/  @P0 BRA `(.L_x_2) ;  /* 0x0000000000500947 */ /* 0x000fea0003800000 */
[----:B------:R-:W0:Y:S01]  /*0270*/  S2UR UR10, SR_CgaCtaId ;  /* 0x00000000000a79c3 */ /* 0x000e220000008800 */
[----:B------:R-:W-:Y:S01]  /*0280*/  UMOV UR4, 0x400 ;  /* 0x0000040000047882 */ /* 0x000fe20000000000 */
[----:B------:R-:W-:Y:S01]  /*0290*/  UMOV UR5, 0x1 ;  /* 0x0000000100057882 */ /* 0x000fe20000000000 */
[----:B------:R-:W-:Y:S01]  /*02a0*/  UMOV UR8, 0x4 ;  /* 0x0000000400087882 */ /* 0x000fe20000000000 */
[----:B------:R-:W-:Y:S01]  /*02b0*/  ELECT P0, URZ, PT ;  /* 0x00000000003f782f */ /* 0x000fe20003800000 */
[----:B------:R-:W-:-:S04]  /*02c0*/  UIADD3 UR8, -UR8, 0x100000, URZ ;  /* 0x0010000008087890 */ /* 0x000fc8000fffe13f */
[----:B------:R-:W-:Y:S02]  /*02d0*/  USHF.L.U32 UR9, UR8, 0xb, URZ ;  /* 0x0000000b08097899 */ /* 0x000fe4000800063f */
[----:B------:R-:W-:Y:S02]  /*02e0*/  USHF.L.U32 UR8, UR8, 0x1, URZ ;  /* 0x0000000108087899 */ /* 0x000fe4000800063f */
[----:B0-----:R-:W-:Y:S02]  /*02f0*/  ULEA UR10, UR10, UR4, 0x18 ;  /* 0x000000040a0a7291 */ /* 0x001fe4000f8ec03f */
[----:B------:R-:W-:-:S04]  /*0300*/  UIADD3 UR4, -UR5, 0x100000, URZ ;  /* 0x0010000005047890 */ /* 0x000fc8000fffe13f */
[----:B------:R-:W-:Y:S02]  /*0310*/  USHF.L.U32 UR5, UR4, 0xb, URZ ;  /* 0x0000000b04057899 */ /* 0x000fe4000800063f */
[----:B------:R-:W-:Y:S01]  /*0320*/  USHF.L.U32 UR4, UR4, 0x1, URZ ;  /* 0x0000000104047899 */ /* 0x000fe2000800063f */
[----:B------:R-:W0:Y:S11]  /*0330*/  FENCE.VIEW.ASYNC.S ;  /* 0x00000000000073c6 */ /* 0x000e360000000000 */
[----:B0-----:R0:W1:Y:S01]  /*0340*/  SYNCS.EXCH.64 URZ, [UR10], UR4 ;  /* 0x000000040a3f75b2 */ /* 0x0010620008000100 */
[----:B------:R0:W2:Y:S01]  /*0350*/  SYNCS.EXCH.64 URZ, [UR10+0x18], UR8 ;  /* 0x000018080a3f75b2 */ /* 0x0000a20008000100 */
[----:B------:R0:W3:Y:S01]  /*0360*/  SYNCS.EXCH.64 URZ, [UR10+0x8], UR4 ;  /* 0x000008040a3f75b2 */ /* 0x0000e20008000100 */
[----:B------:R0:W4:Y:S01]  /*0370*/  SYNCS.EXCH.64 URZ, [UR10+0x20], UR8 ;  /* 0x000020080a3f75b2 */ /* 0x0001220008000100 */
[----:B------:R0:W0:Y:S01]  /*0380*/  SYNCS.EXCH.64 URZ, [UR10+0x10], UR4 ;  /* 0x000010040a3f75b2 */ /* 0x0000220008000100 */
[----:B------:R0:W0:Y:S01]  /*0390*/  SYNCS.EXCH.64 URZ, [UR10+0x28], UR8 ;  /* 0x000028080a3f75b2 */ /* 0x0000220008000100 */
[----:B------:R-:W-:Y:S01]  /*03a0*/  NOP ;  /* 0x0000000000007918 */ /* 0x000fe20000000000 */
.L_x_2:
[----:B0-----:R-:W0:Y:S01]  /*03b0*/  S2UR UR10, SR_CTAID.X ;  /* 0x00000000000a79c3 */ /* 0x001e220000002500 */
[----:B------:R-:W-:Y:S01]  /*03c0*/  SHF.R.S32.HI R5, RZ, 0x1f, R0 ;  /* 0x0000001fff057819 */ /* 0x000fe20000011400 */
[----:B------:R-:W5:Y:S01]  /*03d0*/  SHFL.IDX PT, R2, R2, RZ, 0x1f ;  /* 0x00001fff02027589 */ /* 0x000f6200000e0000 */
[----:B------:R-:W-:Y:S02]  /*03e0*/  ELECT P0, URZ, PT ;  /* 0x00000000003f782f */ /* 0x000fe40003800000 */
[----:B------:R-:W-:Y:S01]  /*03f0*/  SHF.R.S32.HI R8, RZ, 0x1f, R3 ;  /* 0x0000001fff087819 */ /* 0x000fe20000011403 */
[----:B------:R-:W-:Y:S01]  /*0400*/  ULDC UR4, c[0x0][0x150] ;  /* 0x0000540000047ab9 */ /* 0x000fe20000000800 */
[----:B------:R-:W-:Y:S01]  /*0410*/  LEA.HI R5, R5, R0, RZ, 0x7 ;  /* 0x0000000005057211 */ /* 0x000fe200078f38ff */
[----:B------:R-:W1:Y:S01]  /*0420*/  S2R R10, SR_CTAID.Y ;  /* 0x00000000000a7919 */ /* 0x000e620000002600 */
[----:B------:R-:W-:Y:S01]  /*0430*/  LEA.HI R8, R8, R3, RZ, 0x2 ;  /* 0x0000000308087211 */ /* 0x000fe200078f10ff */
[----:B------:R-:W2:Y:S01]  /*0440*/  LDC R13, c[0x0][0x144] ;  /* 0x00005100ff0d7b82 */ /* 0x000ea20000000800 */
[----:B------:R-:W-:Y:S01]  /*0450*/  LOP3.LUT R5, R5, 0xffffff80, RZ, 0xc0, !PT ;  /* 0xffffff8005057812 */ /* 0x000fe200078ec0ff */
[----:B------:R-:W-:Y:S01]  /*0460*/  NOP ;  /* 0x0000000000007918 */ /* 0x000fe20000000000 */
[----:B------:R-:W-:Y:S01]  /*0470*/  LOP3.LUT R8, R8, 0x3ffffffc, RZ, 0xc0, !PT ;  /* 0x3ffffffc08087812 */ /* 0x000fe200078ec0ff */
[----:B------:R-:W-:-:S02]  /*0480*/  NOP ;  /* 0x0000000000007918 */ /* 0x000fc40000000000 */
[----:B------:R-:W-:Y:S02]  /*0490*/  IMAD.IADD R6, R0, 0x1, -R5 ;  /* 0x0000000100067824 */ /* 0x000fe400078e0a05 */
[----:B------:R-:W-:Y:S01]  /*04a0*/  IMAD.IADD R8, R3, 0x1, -R8 ;  /* 0x0000000103087824 */ /* 0x000fe200078e0a08 */
[----:B------:R-:W3:Y:S02]  /*04b0*/  LDC R19, c[0x0][0x148] ;  /* 0x00005200ff137b82 */ /* 0x000ee40000000800 */
[----:B------:R-:W-:-:S04]  /*04c0*/  SHF.R.S32.HI R5, RZ, 0x1f, R6 ;  /* 0x0000001fff057819 */ /* 0x000fc80000011406 */
[----:B------:R-:W-:Y:S02]  /*04d0*/  LEA.HI R5, R5, R6, RZ, 0x3 ;  /* 0x0000000605057211 */ /* 0x000fe400078f18ff */
[----:B0-----:R-:W-:Y:S02]  /*04e0*/  I2FP.F32.U32 R7, UR10 ;  /* 0x0000000a00077c45 */ /* 0x001fe40008201000 */
[----:B-----5:R-:W-:Y:S02]  /*04f0*/  ISETP.NE.OR P0, PT, R2, RZ, !P0 ;  /* 0x000000ff0200720c */ /* 0x020fe40004705670 */
[--C-:B------:R-:W-:Y:S01]  /*0500*/  SHF.R.S32.HI R2, RZ, 0x3, R5.reuse ;  /* 0x00000003ff027819 */ /* 0x100fe20000011405 */
[----:B------:R-:W-:Y:S01]  /*0510*/  FMUL R7, R7, UR4 ;  /* 0x0000000407077c20 */ /* 0x000fe20008400000 */
[----:B------:R-:W-:Y:S01]  /*0520*/  SHF.R.S32.HI R5, RZ, 0x1f, R5 ;  /* 0x0000001fff057819 */ /* 0x000fe20000011405 */
[----:B------:R-:W-:-:S03]  /*0530*/  ULDC UR4, c[0x0][0x154] ;  /* 0x0000550000047ab9 */ /* 0x000fc60000000800 */
[----:B------:R-:W-:Y:S01]  /*0540*/  LEA.HI R5, R5, R2, RZ, 0x2 ;  /* 0x0000000205057211 */ /* 0x000fe200078f10ff */
[----:B------:R-:W0:Y:S01]  /*0550*/  F2I.U32.TRUNC.NTZ R7, R7 ;  /* 0x0000000700077305 */ /* 0x000e22000020f000 */
[----:B-1----:R-:W-:Y:S02]  /*0560*/  I2FP.F32.U32 R3, R10 ;  /* 0x0000000a00037245 */ /* 0x002fe40000201000 */
[----:B------:R-:W-:Y:S01]  /*0570*/  LOP3.LUT R5, R5, 0xfffffffc, RZ, 0xc0, !PT ;  /* 0xfffffffc05057812 */ /* 0x000fe200078ec0ff */
[----:B------:R-:W-:Y:S01]  /*0580*/  VOTEU.ALL UP0, P0 ;  /* 0x00000000003f7886 */ /* 0x000fe20000000000 */
[----:B------:R-:W-:Y:S01]  /*0590*/  VOTEU.ALL UP1, P0 ;  /* 0x00000000003f7886 */ /* 0x000fe20000020000 */
[----:B------:R-:W-:Y:S01]  /*05a0*/  FMUL R3, R3, UR4 ;  /* 0x0000000403037c20 */ /* 0x000fe20008400000 */
[----:B------:R-:W-:Y:S01]  /*05b0*/  UMOV UR4, 0x20 ;  /* 0x0000002000047882 */ /* 0x000fe20000000000 */
[----:B------:R-:W-:Y:S01]  /*05c0*/  IMAD.IADD R5, R2, 0x1, -R5 ;  /* 0x0000000102057824 */ /* 0x000fe200078e0a05 */
[----:B------:R-:W1:Y:S01]  /*05d0*/  @!UP0 S2UR UR9, SR_CgaCtaId ;  /* 0x00000000000989c3 */ /* 0x000e620000008800 */
[----:B------:R-:W-:Y:S01]  /*05e0*/  @!UP0 UMOV UR8, 0x400 ;  /* 0x0000040000088882 */ /* 0x000fe20000000000 */
[----:B------:R-:W-:-:S04]  /*05f0*/  @!UP0 UIADD3 UR4, -UR4, 0x100000, URZ ;  /* 0x0010000004048890 */ /* 0x000fc8000fffe13f */
[----:B------:R-:W-:Y:S02]  /*0600*/  @!UP0 USHF.L.U32 UR5, UR4, 0xb, URZ ;  /* 0x0000000b04058899 */ /* 0x000fe4000800063f */
[----:B------:R-:W-:Y:S01]  /*0610*/  @!UP0 USHF.L.U32 UR4, UR4, 0x1, URZ ;  /* 0x0000000104048899 */ /* 0x000fe2000800063f */
[----:B------:R-:W-:Y:S01]  /*0620*/  IMAD R5, R8, 0x4, R5 ;  /* 0x0000000408057824 */ /* 0x000fe200078e0205 */
[----:B------:R-:W5:Y:S01]  /*0630*/  F2I.U32.TRUNC.NTZ R3, R3 ;  /* 0x0000000300037305 */ /* 0x000f62000020f000 */
[----:B0-----:R-:W-:-:S03]  /*0640*/  IMAD.MOV R8, RZ, RZ, -R7 ;  /* 0x000000ffff087224 */ /* 0x001fc600078e0a07 */
[----:B------:R-:W-:Y:S01]  /*0650*/  LEA.HI R2, R5, R5, RZ, 0x1 ;  /* 0x0000000505027211 */ /* 0x000fe200078f08ff */
[----:B------:R-:W0:Y:S01]  /*0660*/  LDC R7, c[0x0][0x140] ;  /* 0x00005000ff077b82 */ /* 0x000e220000000800 */
[----:B--2---:R-:W-:Y:S02]  /*0670*/  IMAD R13, R13, R8, UR10 ;  /* 0x0000000a0d0d7e24 */ /* 0x004fe4000f8e0208 */
[----:B------:R-:W-:-:S05]  /*0680*/  LOP3.LUT R2, R2, 0xfffffffe, RZ, 0xc0, !PT ;  /* 0xfffffffe02027812 */ /* 0x000fca00078ec0ff */
[----:B------:R-:W-:Y:S02]  /*0690*/  IMAD.IADD R2, R5, 0x1, -R2 ;  /* 0x0000000105027824 */ /* 0x000fe400078e0a02 */
[----:B-----5:R-:W-:-:S03]  /*06a0*/  IMAD.MOV R18, RZ, RZ, -R3 ;  /* 0x000000ffff127224 */ /* 0x020fc600078e0a03 */
[----:B------:R-:W-:Y:S01]  /*06b0*/  ISETP.NE.AND P2, PT, R2, R13, PT ;  /* 0x0000000d0200720c */ /* 0x000fe20003f45270 */
[----:B------:R-:W-:Y:S01]  /*06c0*/  IMAD.SHL.U32 R2, R5, 0x4, RZ ;  /* 0x0000000405027824 */ /* 0x000fe200078e00ff */
[----:B-1----:R-:W-:Y:S01]  /*06d0*/  @!UP0 ULEA UR8, UR9, UR8, 0x18 ;  /* 0x0000000809088291 */ /* 0x002fe2000f8ec03f */
[----:B---3--:R-:W-:Y:S01]  /*06e0*/  IMAD R3, R19, R18, R10 ;  /* 0x0000001213037224 */ /* 0x008fe200078e020a */
[----:B------:R-:W-:Y:S01]  /*06f0*/  VOTEU.ALL UP0, P0 ;  /* 0x00000000003f7886 */ /* 0x000fe20000000000 */
[----:B------:R-:W-:Y:S01]  /*0700*/  LOP3.LUT P0, RZ, R6, 0x7, RZ, 0xc0, !PT ;  /* 0x0000000706ff7812 */ /* 0x000fe2000780c0ff */
[----:B------:R-:W-:Y:S01]  /*0710*/  IMAD.MOV.U32 R6, RZ, RZ, 0x1 ;  /* 0x00000001ff067424 */ /* 0x000fe200078e00ff */
[----:B------:R-:W-:Y:S02]  /*0720*/  LOP3.LUT R5, R5, 0xc, R2, 0x78, !PT ;  /* 0x0000000c05057812 */ /* 0x000fe400078e7802 */
[----:B0-----:R-:W-:-:S04]  /*0730*/  ISETP.EQ.U32.AND P4, PT, R7, 0x1, PT ;  /* 0x000000010700780c */ /* 0x001fc80003f82070 */
[C---:B------:R-:W-:Y:S01]  /*0740*/  @P2 LEA.HI R2, R5.reuse, R5, RZ, 0x1 ;  /* 0x0000000505022211 */ /* 0x040fe200078f08ff */
[----:B------:R-:W0:Y:S02]  /*0750*/  FENCE.VIEW.ASYNC.S ;  /* 0x00000000000073c6 */ /* 0x000e240000000000 */
[----:B0-----:R0:W1:Y:S01]  /*0760*/  @!UP0 SYNCS.EXCH.64 URZ, [UR8+0x40], UR4 ;  /* 0x00004004083f85b2 */ /* 0x0010620008000100 */
[----:B------:R-:W-:Y:S02]  /*0770*/  ISETP.LT.U32.AND P0, PT, R5, 0x2, !P0 ;  /* 0x000000020500780c */ /* 0x000fe40004701070 */
[----:B------:R-:W-:Y:S02]  /*0780*/  @P2 SHF.R.S32.HI R2, RZ, 0x1, R2 ;  /* 0x00000001ff022819 */ /* 0x000fe40000011402 */
[----:B------:R-:W-:Y:S02]  /*0790*/  SEL R7, RZ, 0x1, !P0 ;  /* 0x00000001ff077807 */ /* 0x000fe40004000000 */
[----:B------:R-:W-:-:S04]  /*07a0*/  @P2 ISETP.NE.AND P3, PT, R2, R3, PT ;  /* 0x000000030200220c */ /* 0x000fc80003f65270 */
[----:B------:R-:W-:Y:S01]  /*07b0*/  @P2 SEL R6, RZ, 0x1, P3 ;  /* 0x00000001ff062807 */ /* 0x000fe20001800000 */
[----:B------:R0:W2:Y:S01]  /*07c0*/  @!UP1 SYNCS.EXCH.64 URZ, [UR8+0x48], UR4 ;  /* 0x00004804083f95b2 */ /* 0x0000a20008000100 */
[----:B------:R-:W-:Y:S01]  /*07d0*/  NOP ;  /* 0x0000000000007918 */ /* 0x000fe20000000000 */
[----:B------:R-:W-:Y:S06]  /*07e0*/  @!P4 BRA `(.L_x_3) ;  /* 0x000000000008c947 */ /* 0x000fec0003800000 */
[----:B-12-4-:R-:W-:Y:S01]  /*07f0*/  UCGABAR_ARV ;  /* 0x00000000000079c7 */ /* 0x016fe20008000000 */
[----:B------:R-:W-:Y:S05]  /*0800*/  BRA `(.L_x_4) ;  /* 0x0000000000047947 */ /* 0x000fea0003800000 */
.L_x_3:
[----:B-12-4-:R-:W-:Y:S01]  /*0810*/  NOP ;  /* 0x0000000000007918 */ /* 0x016fe20000000000 */
.L_x_4:
[----:B------:R-:W1:Y:S01]  /*0820*/  LDC R2, c[0x0][0x75c] ;  /* 0x0001d700ff027b82 */ /* 0x000e620000000800 */
[----:B------:R-:W-:Y:S01]  /*0830*/  IMAD.MOV.U32 R3, RZ, RZ, RZ ;  /* 0x000000ffff037224 */ /* 0x000fe200078e00ff */
[----:B-1----:R-:W-:Y:S01]  /*0840*/  ISETP.NE.AND P3, PT, R2, 0x1, PT ;  /* 0x000000010200780c */ /* 0x002fe20003f65270 */
[----:B------:R-:W-:-:S12]  /*0850*/  IMAD.U32 R2, RZ, RZ, UR10 ;  /* 0x0000000aff027e24 */ /* 0x000fd8000f8e00ff */
[----:B------:R-:W1:Y:S01]  /*0860*/  @P3 LDC R15, c[0x0][0x10] ;  /* 0x00000400ff0f3b82 */ /* 0x000e620000000800 */
[----:B------:R-:W-:Y:S02]  /*0870*/  @P3 IMAD.MOV.U32 R11, RZ, RZ, RZ ;  /* 0x000000ffff0b3224 */ /* 0x000fe400078e00ff */
[----:B------:R-:W-:-:S05]  /*0880*/  @P3 IMAD.MOV.U32 R17, RZ, RZ, RZ ;  /* 0x000000ffff113224 */ /* 0x000fca00078e00ff */
[----:B------:R-:W2:Y:S01]  /*0890*/  @!P3 LDC R9, c[0x0][0xc] ;  /* 0x00000300ff09bb82 */ /* 0x000ea20000000800 */
[----:B-1----:R-:W-:-:S04]  /*08a0*/  @P3 IMAD.WIDE.U32 R14, R15, UR10, R10 ;  /* 0x0000000a0f0e3c25 */ /* 0x002fc8000f8e000a */
[----:B--2---:R-:W-:-:S04]  /*08b0*/  @!P3 IMAD.WIDE.U32 R8, R10, R9, R2 ;  /* 0x000000090a08b225 */ /* 0x004fc800078e0002 */
[----:B------:R-:W-:Y:S02]  /*08c0*/  @P3 IMAD.MOV.U32 R2, RZ, RZ, R14 ;  /* 0x000000ffff023224 */ /* 0x000fe400078e000e */
[----:B------:R-:W-:Y:S02]  /*08d0*/  @P3 IMAD.IADD R3, R15, 0x1, R17 ;  /* 0x000000010f033824 */ /* 0x000fe400078e0211 */
[----:B------:R-:W-:Y:S02]  /*08e0*/  @!P3 IMAD.MOV.U32 R2, RZ, RZ, R8 ;  /* 0x000000ffff02b224 */ /* 0x000fe400078e0008 */
[----:B------:R-:W-:Y:S01]  /*08f0*/  @!P3 IMAD.MOV.U32 R3, RZ, RZ, R9 ;  /* 0x000000ffff03b224 */ /* 0x000fe200078e0009 */
[----:B------:R-:W-:Y:S06]  /*0900*/  @!P4 BRA `(.L_x_5) ;  /* 0x00000000000cc947 */ /* 0x000fec0003800000 */
[----:B------:R-:W-:Y:S01]  /*0910*/  UCGABAR_WAIT ;  /* 0x0000000000007dc7 */ /* 0x000fe20008000000 */
[----:B------:R-:W-:Y:S01]  /*0920*/  CCTL.IVALL ;  /* 0x00000000ff00798f */ /* 0x000fe20002000000 */
[----:B------:R-:W-:Y:S05]  /*0930*/  BRA `(.L_x_6) ;  /* 0x0000000000047947 */ /* 0x000fea0003800000 */
.L_x_5:
[----:B------:R-:W-:Y:S06]  /*0940*/  BAR.SYNC.DEFER_BLOCKING 0x0 ;  /* 0x0000000000007b1d */ /* 0x000fec0000010000 */
.L_x_6:
[----:B------:R-:W-:Y:S05]  /*0950*/  @!P1 BRA `(.L_x_7) ;  /* 0x0000009c00dc9947 */ /* 0x000fea0003800000 */
[----:B------:R-:W-:-:S06]  /*0960*/  UISETP.GT.U32.AND UP0, UPT, UR11, 0x1, UPT ;  /* 0x000000010b00788c */ /* 0x000fcc000bf04070 */
[----:B------:R-:W-:-:S13]  /*0970*/  PLOP3.LUT P0, PT, PT, PT, UP0, 0x80, 0x0 ;  /* 0x000000000000781c */ /* 0x000fda0003f0f008 */
[----:B0-----:R-:W-:Y:S05]  /*0980*/  @P0 EXIT ;  /* 0x000000000000094d */ /* 0x001fea0003800000 */
[----:B------:R-:W-:Y:S01]  /*0990*/  ULDC.64 UR4, c[0x0][0x750] ;  /* 0x0001d40000047ab9 */ /* 0x000fe20000000a00 */
[----:B------:R-:W-:Y:S01]  /*09a0*/  PRMT R14, RZ, 0x7610, R14 ;  /* 0x00007610ff0e7816 */ /* 0x000fe2000000000e */
[----:B------:R-:W-:Y:S01]  /*09b0*/  IMAD.MOV.U32 R9, RZ, RZ, -0x1 ;  /* 0xffffffffff097424 */ /* 0x000fe200078e00ff */
[----:B------:R-:W-:Y:S01]  /*09c0*/  ISETP.GE.U32.AND P0, PT, R2, UR4, PT ;  /* 0x0000000402007c0c */ /* 0x000fe2000bf06070 */
[----:B------:R-:W-:Y:S02]  /*09d0*/  IMAD.MOV.U32 R12, RZ, RZ, -0x1 ;  /* 0xffffffffff0c7424 */ /* 0x000fe400078e00ff */
[----:B------:R-:W-:Y:S01]  /*09e0*/  IMAD.MOV.U32 R8, RZ, RZ, -0x1 ;  /* 0xffffffffff087424 */ /* 0x000fe200078e00ff */
[----:B------:R-:W-:-:S13]  /*09f0*/  ISETP.GE.U32.AND.EX P0, PT, R3, UR5, PT, P0 ;  /* 0x0000000503007c0c */ /* 0x000fda000bf06100 */
[----:B------:R-:W-:Y:S05]  /*0a00*/  @P0 BRA `(.L_x_8) ;  /* 0x0000000400280947 */ /* 0x000fea0003800000 */
[----:B------:R-:W0:Y:S01]  /*0a10*/  LDC.64 R22, c[0x0][0x728] ;  /* 0x0001ca00ff167b82 */ /* 0x000e220000000a00 */
[----:B------:R-:W-:Y:S02]  /*0a20*/  IMAD.MOV.U32 R8, RZ, RZ, R2 ;  /* 0x000000ffff087224 */ /* 0x000fe400078e0002 */
[----:B------:R-:W-:-:S05]  /*0a30*/  IMAD.MOV.U32 R9, RZ, RZ, R3 ;  /* 0x000000ffff097224 */ /* 0x000fca00078e0003 */
[----:B------:R-:W1:Y:S08]  /*0a40*/  LDC R12, c[0x0][0x730] ;  /* 0x0001cc00ff0c7b82 */ /* 0x000e700000000800 */
[----:B------:R-:W2:Y:S01]  /*0a50*/  LDC.64 R24, c[0x0][0x720] ;  /* 0x0001c800ff187b82 */ /* 0x000ea20000000a00 */
[----:B0-----:R-:W-:-:S04]  /*0a60*/  ISETP.NE.U32.AND P0, PT, R22, RZ, PT ;  /* 0x000000ff1600720c */ /* 0x001fc80003f05070 */
[----:B------:R-:W-:-:S13]  /*0a70*/  ISETP.NE.AND.EX P0, PT, R23, RZ, PT, P0 ;  /* 0x000000ff1700720c */ /* 0x000fda0003f05300 */
[----:B-12---:R-:W-:Y:S05]  /*0a80*/  @!P0 BRA `(.L_x_9) ;  /* 0x0000000000288947 */ /* 0x006fea0003800000 */
[----:B------:R-:W0:Y:S02]  /*0a90*/  LDC R17, c[0x0][0x734] ;  /* 0x0001cd00ff117b82 */ /* 0x000e240000000800 */
[----:B0-----:R-:W-:-:S05]  /*0aa0*/  IADD3 R17, P0, R2, R17, RZ ;  /* 0x0000001102117210 */ /* 0x001fca0007f1e0ff */
[----:B------:R-:W-:-:S04]  /*0ab0*/  IMAD.X R21, RZ, RZ, R3, P0 ;  /* 0x000000ffff157224 */ /* 0x000fc800000e0603 */
[----:B------:R-:W-:-:S04]  /*0ac0*/  IMAD.WIDE.U32 R8, R21, R22, RZ ;  /* 0x0000001615087225 */ /* 0x000fc800078e00ff */
[----:B------:R-:W-:-:S04]  /*0ad0*/  IMAD.WIDE.U32 R14, P0, R17, R23, R8 ;  /* 0x00000017110e7225 */ /* 0x000fc80007800008 */
[----:B------:R-:W-:-:S04]  /*0ae0*/  IMAD.WIDE.U32 R8, R17, R22, RZ ;  /* 0x0000001611087225 */ /* 0x000fc800078e00ff */
[----:B------:R-:W-:Y:S01]  /*0af0*/  IMAD.X R17, RZ, RZ, RZ, P0 ;  /* 0x000000ffff117224 */ /* 0x000fe200000e06ff */
[----:B------:R-:W-:Y:S01]  /*0b00*/  IADD3 RZ, P0, R9, R14, RZ ;  /* 0x0000000e09ff7210 */ /* 0x000fe20007f1e0ff */
[----:B------:R-:W-:-:S04]  /*0b10*/  IMAD.MOV.U32 R16, RZ, RZ, R15 ;  /* 0x000000ffff107224 */ /* 0x000fc800078e000f */
[----:B------:R-:W-:-:S08]  /*0b20*/  IMAD.WIDE.U32.X R8, R21, R23, R16, P0 ;  /* 0x0000001715087225 */ /* 0x000fd000000e0410 */
.L_x_9:
[----:B------:R-:W0:Y:S01]  /*0b30*/  LDC.64 R26, c[0x0][0x740] ;  /* 0x0001d000ff1a7b82 */ /* 0x000e220000000a00 */
[-CC-:B------:R-:W-:Y:S02]  /*0b40*/  SHF.R.U64 R28, R8, R12.reuse, R9.reuse ;  /* 0x0000000c081c7219 */ /* 0x180fe40000001209 */
[----:B------:R-:W-:Y:S02]  /*0b50*/  SHF.R.U32.HI R8, RZ, R12, R9 ;  /* 0x0000000cff087219 */ /* 0x000fe40000011609 */
[----:B------:R-:W-:-:S03]  /*0b60*/  IADD3 R11, P0, RZ, -R28, RZ ;  /* 0x8000001cff0b7210 */ /* 0x000fc60007f1e0ff */
[----:B------:R-:W1:Y:S02]  /*0b70*/  LDC R14, c[0x0][0x718] ;  /* 0x0001c600ff0e7b82 */ /* 0x000e640000000800 */
[----:B------:R-:W-:-:S04]  /*0b80*/  IMAD.X R9, RZ, RZ, ~R8, P0 ;  /* 0x000000ffff097224 */ /* 0x000fc800000e0e08 */
[-C--:B------:R-:W-:Y:S02]  /*0b90*/  IMAD R12, R9, R24.reuse, RZ ;  /* 0x00000018090c7224 */ /* 0x080fe400078e02ff */
[----:B------:R-:W2:Y:S01]  /*0ba0*/  LDC R20, c[0x0][0x708] ;  /* 0x0001c200ff147b82 */ /* 0x000ea20000000800 */
[----:B------:R-:W-:-:S04]  /*0bb0*/  IMAD.WIDE.U32 R8, R11, R24, R2 ;  /* 0x000000180b087225 */ /* 0x000fc800078e0002 */
[----:B------:R-:W-:-:S03]  /*0bc0*/  IMAD R11, R11, R25, R12 ;  /* 0x000000190b0b7224 */ /* 0x000fc600078e020c */
[----:B------:R-:W3:Y:S01]  /*0bd0*/  LDC R22, c[0x0][0x758] ;  /* 0x0001d600ff167b82 */ /* 0x000ee20000000800 */
[----:B------:R-:W-:Y:S01]  /*0be0*/  IMAD.IADD R9, R9, 0x1, R11 ;  /* 0x0000000109097824 */ /* 0x000fe200078e020b */
[----:B0-----:R-:W-:Y:S01]  /*0bf0*/  ISETP.NE.U32.AND P0, PT, R26, RZ, PT ;  /* 0x000000ff1a00720c */ /* 0x001fe20003f05070 */
[----:B------:R-:W-:-:S03]  /*0c00*/  IMAD.MOV.U32 R11, RZ, RZ, -0x1 ;  /* 0xffffffffff0b7424 */ /* 0x000fc600078e00ff */
[----:B------:R-:W-:Y:S02]  /*0c10*/  ISETP.NE.AND.EX P0, PT, R27, RZ, PT, P0 ;  /* 0x000000ff1b00720c */ /* 0x000fe40003f05300 */
[----:B------:R-:W0:Y:S01]  /*0c20*/  LDC R21, c[0x0][0x700] ;  /* 0x0001c000ff157b82 */ /* 0x000e220000000800 */
[-CC-:B-1----:R-:W-:Y:S02]  /*0c30*/  SHF.R.U64 R16, R8, R14.reuse, R9.reuse ;  /* 0x0000000e08107219 */ /* 0x182fe40000001209 */
[----:B------:R-:W-:-:S05]  /*0c40*/  SHF.R.U32.HI R9, RZ, R14, R9 ;  /* 0x0000000eff097219 */ /* 0x000fca0000011609 */
[----:B------:R-:W1:Y:S01]  /*0c50*/  LDC R23, c[0x0][0x748] ;  /* 0x0001d200ff177b82 */ /* 0x000e620000000800 */
[-CC-:B--2---:R-:W-:Y:S02]  /*0c60*/  SHF.R.U64 R29, R16, R20.reuse, R9.reuse ;  /* 0x00000014101d7219 */ /* 0x184fe40000001209 */
[----:B------:R-:W-:Y:S01]  /*0c70*/  SHF.R.U32.HI R9, RZ, R20, R9 ;  /* 0x00000014ff097219 */ /* 0x000fe20000011609 */
[----:B------:R-:W-:Y:S02]  /*0c80*/  IMAD R20, R19, R18, R10 ;  /* 0x0000001213147224 */ /* 0x000fe400078e020a */
[----:B------:R-:W-:Y:S02]  /*0c90*/  IMAD.MOV.U32 R19, RZ, RZ, 0x1 ;  /* 0x00000001ff137424 */ /* 0x000fe400078e00ff */
[----:B------:R-:W2:Y:S01]  /*0ca0*/  LDC R25, c[0x0][0x738] ;  /* 0x0001ce00ff197b82 */ /* 0x000ea20000000800 */
[-C--:B---3--:R-:W-:Y:S02]  /*0cb0*/  SHF.L.U32 R8, R11, R22.reuse, RZ ;  /* 0x000000160b087219 */ /* 0x088fe400000006ff */
[----:B------:R-:W-:-:S02]  /*0cc0*/  SHF.R.U64 R18, R29, R22, R9 ;  /* 0x000000161d127219 */ /* 0x000fc40000001209 */
[----:B------:R-:W-:Y:S02]  /*0cd0*/  LOP3.LUT R12, RZ, R8, RZ, 0x33, !PT ;  /* 0x00000008ff0c7212 */ /* 0x000fe400078e33ff */
[----:B------:R-:W-:Y:S01]  /*0ce0*/  SHF.R.U32.HI R9, RZ, R22, R9 ;  /* 0x00000016ff097219 */ /* 0x000fe20000011609 */
[----:B------:R-:W3:Y:S01]  /*0cf0*/  LDC R24, c[0x0][0x710] ;  /* 0x0001c400ff187b82 */ /* 0x000ee20000000800 */
[----:B------:R-:W-:Y:S01]  /*0d00*/  IMAD.MOV.U32 R8, RZ, RZ, R18 ;  /* 0x000000ffff087224 */ /* 0x000fe200078e0012 */
[----:B------:R-:W-:Y:S06]  /*0d10*/  @!P0 BRA `(.L_x_10) ;  /* 0x0000000000288947 */ /* 0x000fec0003800000 */
[----:B------:R-:W4:Y:S02]  /*0d20*/  LDC R15, c[0x0][0x74c] ;  /* 0x0001d300ff0f7b82 */ /* 0x000f240000000800 */
[----:B----4-:R-:W-:-:S05]  /*0d30*/  IADD3 R15, P0, R18, R15, RZ ;  /* 0x0000000f120f7210 */ /* 0x010fca0007f1e0ff */
        /* <DEDUP_REMOVED lines=8> */
.L_x_10:
[----:B-1----:R-:W-:Y:S01]  /*0dc0*/  SHF.R.U64 R10, R8, R23, R9 ;  /* 0x00000017080a7219 */ /* 0x002fe20000001209 */
[----:B0-----:R-:W-:Y:S01]  /*0dd0*/  VIADD R11, R21, 0xffffffff ;  /* 0xffffffff150b7836 */ /* 0x001fe20000000000 */
[----:B------:R-:W-:Y:S01]  /*0de0*/  SHF.L.U32 R8, R19, R22, RZ ;  /* 0x0000001613087219 */ /* 0x000fe200000006ff */
[----:B------:R-:W-:Y:S01]  /*0df0*/  IMAD.MOV.U32 R14, RZ, RZ, 0x1 ;  /* 0x00000001ff0e7424 */ /* 0x000fe200078e00ff */
[----:B------:R-:W-:Y:S01]  /*0e00*/  LOP3.LUT R9, R29, R12, RZ, 0xc0, !PT ;  /* 0x0000000c1d097212 */ /* 0x000fe200078ec0ff */
[----:B------:R-:W-:Y:S01]  /*0e10*/  IMAD.MOV R12, RZ, RZ, -R10 ;  /* 0x000000ffff0c7224 */ /* 0x000fe200078e0a0a */
[----:B------:R-:W-:Y:S02]  /*0e20*/  SEL R13, R13, R20, !P3 ;  /* 0x000000140d0d7207 */ /* 0x000fe40005800000 */
[----:B------:R-:W-:Y:S01]  /*0e30*/  LOP3.LUT R11, R16, R11, RZ, 0xc0, !PT ;  /* 0x0000000b100b7212 */ /* 0x000fe200078ec0ff */
[----:B------:R-:W-:Y:S02]  /*0e40*/  IMAD R10, R8, R10, R9 ;  /* 0x0000000a080a7224 */ /* 0x000fe400078e0209 */
[----:B--2---:R-:W-:-:S02]  /*0e50*/  IMAD R8, R12, R25, R18 ;  /* 0x000000190c087224 */ /* 0x004fc400078e0212 */
[----:B---3--:R-:W-:Y:S02]  /*0e60*/  IMAD R13, R10, R24, R13 ;  /* 0x000000180a0d7224 */ /* 0x008fe400078e020d */
[----:B------:R-:W-:-:S05]  /*0e70*/  IMAD R8, R8, R21, R11 ;  /* 0x0000001508087224 */ /* 0x000fca00078e020b */
[----:B------:R-:W-:Y:S02]  /*0e80*/  SEL R12, R8, R13, !P3 ;  /* 0x0000000d080c7207 */ /* 0x000fe40005800000 */
[----:B------:R-:W-:Y:S01]  /*0e90*/  SEL R9, R13, R8, !P3 ;  /* 0x000000080d097207 */ /* 0x000fe20005800000 */
[----:B------:R-:W-:-:S07]  /*0ea0*/  IMAD.MOV.U32 R8, RZ, RZ, R28 ;  /* 0x000000ffff087224 */ /* 0x000fce00078e001c */
.L_x_8:
[----:B------:R-:W-:-:S08]  /*0eb0*/  NOP ;  /* 0x0000000000007918 */ /* 0x000fd00000000000 */
[----:B------:R-:W0:Y:S02]  /*0ec0*/  USETMAXREG.TRY_ALLOC.CTAPOOL UP0, 0xe8 ;  /* 0x000000e8000079c8 */ /* 0x000e240008000600 */
[----:B0-----:R-:W-:-:S13]  /*0ed0*/  PLOP3.LUT P0, PT, PT, PT, UP0, 0x80, 0x0 ;  /* 0x000000000000781c */ /* 0x001fda0003f0f008 */
[----:B------:R-:W-:Y:S05]  /*0ee0*/  @!P0 BRA `(.L_x_8) ;  /* 0xfffffffc00f08947 */ /* 0x000fea000383ffff */
[----:B------:R-:W-:Y:S01]  /*0ef0*/  ULDC.64 UR4, c[0x0][0x698] ;  /* 0x0001a60000047ab9 */ /* 0x000fe20000000a00 */
[----:B------:R-:W-:Y:S01]  /*0f00*/  ULDC.64 UR18, c[0x0][0x208] ;  /* 0x0000820000127ab9 */ /* 0x000fe20000000a00 */
[----:B------:R-:W-:-:S04]  /*0f10*/  ISETP.NE.U32.AND P0, PT, RZ, UR4, PT ;  /* 0x00000004ff007c0c */ /* 0x000fc8000bf05070 */
[----:B------:R-:W-:-:S13]  /*0f20*/  ISETP.NE.AND.EX P0, PT, RZ, UR5, PT, P0 ;  /* 0x00000005ff007c0c */ /* 0x000fda000bf05300 */
[----:B------:R-:W-:Y:S05]  /*0f30*/  @!P0 BRA `(.L_x_11) ;  /* 0x0000000000208947 */ /* 0x000fea0003800000 */
[----:B------:R-:W0:Y:S02]  /*0f40*/  LDC.64 R10, c[0x0][0x698] ;  /* 0x0001a600ff0a7b82 */ /* 0x000e240000000a00 */
[----:B0-----:R-:W2:Y:S02]  /*0f50*/  LDG.E.64 R10, desc[UR18][R10.64] ;  /* 0x000000120a0a7981 */ /* 0x001ea4000c1e1b00 */
[----:B--2---:R-:W-:-:S04]  /*0f60*/  ISETP.NE.U32.AND P0, PT, R10, RZ, PT ;  /* 0x000000ff0a00720c */ /* 0x004fc80003f05070 */
[----:B------:R-:W-:-:S13]  /*0f70*/  ISETP.NE.AND.EX P0, PT, R11, RZ, PT, P0 ;  /* 0x000000ff0b00720c */ /* 0x000fda0003f05300 */
[----:B------:R-:W-:Y:S05]  /*0f80*/  @!P0 BRA `(.L_x_11) ;  /* 0x00000000000c8947 */ /* 0x000fea0003800000 */
[----:B------:R-:W2:Y:S02]  /*0f90*/  LD.E R10, desc[UR18][R10.64] ;  /* 0x000000120a0a7980 */ /* 0x000ea4000c101900 */
[----:B--2---:R-:W-:Y:S01]  /*0fa0*/  R2UR UR17, R10 ;  /* 0x000000000a1172ca */ /* 0x004fe200000e0000 */
[----:B------:R-:W-:-:S14]  /*0fb0*/  BRA `(.L_x_12) ;  /* 0x0000000000247947 */ /* 0x000fdc0003800000 */
.L_x_11:
[----:B------:R-:W-:Y:S02]  /*0fc0*/  ULDC.64 UR4, c[0x0][0x688] ;  /* 0x0001a20000047ab9 */ /* 0x000fe40000000a00 */
[----:B------:R-:W-:-:S04]  /*0fd0*/  ISETP.NE.U32.AND P0, PT, RZ, UR4, PT ;  /* 0x00000004ff007c0c */ /* 0x000fc8000bf05070 */
[----:B------:R-:W-:-:S13]  /*0fe0*/  ISETP.NE.AND.EX P0, PT, RZ, UR5, PT, P0 ;  /* 0x00000005ff007c0c */ /* 0x000fda000bf05300 */
[----:B------:R-:W-:Y:S05]  /*0ff0*/  @!P0 BRA `(.L_x_13) ;  /* 0x0000000000108947 */ /* 0x000fea0003800000 */
[----:B------:R-:W0:Y:S02]  /*1000*/  LDC.64 R10, c[0x0][0x688] ;  /* 0x0001a200ff0a7b82 */ /* 0x000e240000000a00 */
[----:B0-----:R-:W2:Y:S02]  /*1010*/  LDG.E R10, desc[UR18][R10.64] ;  /* 0x000000120a0a7981 */ /* 0x001ea4000c1e1900 */
[----:B--2---:R-:W-:Y:S01]  /*1020*/  R2UR UR17, R10 ;  /* 0x000000000a1172ca */ /* 0x004fe200000e0000 */
[----:B------:R-:W-:-:S14]  /*1030*/  BRA `(.L_x_12) ;  /* 0x0000000000047947 */ /* 0x000fdc0003800000 */
.L_x_13:
[----:B------:R-:W-:-:S05]  /*1040*/  ULDC UR17, c[0x0][0x680] ;  /* 0x0001a00000117ab9 */ /* 0x000fca0000000800 */
.L_x_12:
[----:B------:R-:W-:Y:S02]  /*1050*/  ULDC.64 UR4, c[0x0][0x6a0] ;  /* 0x0001a80000047ab9 */ /* 0x000fe40000000a00 */
        /* <DEDUP_REMOVED lines=11> */
.L_x_14:
        /* <DEDUP_REMOVED lines=8> */
.L_x_16:
[----:B------:R-:W-:-:S05]  /*1190*/  ULDC UR20, c[0x0][0x684] ;  /* 0x0001a10000147ab9 */ /* 0x000fca0000000800 */
.L_x_15:
[----:B------:R-:W-:-:S13]  /*11a0*/  LOP3.LUT P0, RZ, R14, 0xff, RZ, 0xc0, !PT ;  /* 0x000000ff0eff7812 */ /* 0x000fda000780c0ff */
[----:B------:R-:W-:Y:S05]  /*11b0*/  @!P0 EXIT ;  /* 0x000000000000894d */ /* 0x000fea0003800000 */
[----:B------:R-:W-:Y:S01]  /*11c0*/  ULDC UR4, c[0x0][0x28c] ;  /* 0x0000a30000047ab9 */ /* 0x000fe20000000800 */
[----:B------:R-:W-:Y:S02]  /*11d0*/  ULOP3.LUT UR21, UR6, 0x1, URZ, 0xfc, !UPT ;  /* 0x0000000106157892 */ /* 0x000fe4000f8efc3f */
[----:B------:R-:W-:-:S04]  /*11e0*/  UIADD3 UR4, UR4, 0x7f, URZ ;  /* 0x0000007f04047890 */ /* 0x000fc8000fffe03f */
[----:B------:R-:W-:-:S04]  /*11f0*/  USHF.R.S32.HI UR5, URZ, 0x1f, UR4 ;  /* 0x0000001f3f057899 */ /* 0x000fc80008011404 */
[----:B------:R-:W-:-:S03]  /*1200*/  ULEA.HI UR5, UR5, UR4, URZ, 0x7 ;  /* 0x0000000405057291 */ /* 0x000fc6000f8f383f */
[----:B------:R-:W-:Y:S01]  /*1210*/  UMOV UR4, URZ ;  /* 0x0000003f00047c82 */ /* 0x000fe20008000000 */
[----:B------:R-:W-:-:S03]  /*1220*/  USHF.R.S32.HI UR7, URZ, 0x7, UR5 ;  /* 0x000000073f077899 */ /* 0x000fc60008011405 */
[----:B------:R-:W-:-:S09]  /*1230*/  UMOV UR5, URZ ;  /* 0x0000003f00057c82 */ /* 0x000fd20008000000 */
.L_x_281:
[----:B------:R-:W-:Y:S01]  /*1240*/  LOP3.LUT R10, R0, 0x80, RZ, 0xc0, !PT ;  /* 0x00000080000a7812 */ /* 0x000fe200078ec0ff */
[----:B------:R-:W-:Y:S01]  /*1250*/  UISETP.LT.AND UP0, UPT, URZ, UR7, UPT ;  /* 0x000000073f00728c */ /* 0x000fe2000bf01270 */
[----:B------:R-:W-:Y:S02]  /*1260*/  CS2R R86, SRZ ;  /* 0x0000000000567805 */ /* 0x000fe4000001ff00 */
[----:B-1----:R-:W-:Y:S02]  /*1270*/  CS2R R88, SRZ ;  /* 0x0000000000587805 */ /* 0x002fe4000001ff00 */
[----:B------:R-:W-:Y:S01]  /*1280*/  SHF.R.U32.HI R10, RZ, 0x7, R10 ;  /* 0x00000007ff0a7819 */ /* 0x000fe2000001160a */
[----:B------:R-:W-:Y:S01]  /*1290*/  USEL UR8, URZ, UR7, UP0 ;  /* 0x000000073f087287 */ /* 0x000fe20008000000 */
[----:B------:R-:W-:Y:S02]  /*12a0*/  CS2R R90, SRZ ;  /* 0x00000000005a7805 */ /* 0x000fe4000001ff00 */
[----:B------:R-:W-:-:S02]  /*12b0*/  CS2R R92, SRZ ;  /* 0x00000000005c7805 */ /* 0x000fc4000001ff00 */
[----:B---3--:R-:W-:Y:S01]  /*12c0*/  CS2R R94, SRZ ;  /* 0x00000000005e7805 */ /* 0x008fe2000001ff00 */
[----:B------:R-:W-:Y:S01]  /*12d0*/  UIADD3 UR13, UR7, -UR8, URZ ;  /* 0x80000008070d7290 */ /* 0x000fe2000fffe03f */
[----:B------:R-:W0:Y:S01]  /*12e0*/  SHFL.IDX PT, R10, R10, RZ, 0x1f ;  /* 0x00001fff0a0a7589 */ /* 0x000e2200000e0000 */
[----:B------:R-:W-:Y:S02]  /*12f0*/  CS2R R96, SRZ ;  /* 0x0000000000607805 */ /* 0x000fe4000001ff00 */
[----:B------:R-:W-:Y:S01]  /*1300*/  CS2R R98, SRZ ;  /* 0x0000000000627805 */ /* 0x000fe2000001ff00 */
[----:B------:R-:W-:Y:S01]  /*1310*/  UISETP.GE.AND UP0, UPT, UR13, 0x1, UPT ;  /* 0x000000010d00788c */ /* 0x000fe2000bf06270 */
[----:B------:R-:W-:Y:S02]  /*1320*/  CS2R R100, SRZ ;  /* 0x0000000000647805 */ /* 0x000fe4000001ff00 */
[----:B------:R-:W-:Y:S02]  /*1330*/  CS2R R102, SRZ ;  /* 0x0000000000667805 */ /* 0x000fe4000001ff00 */
[----:B------:R-:W-:-:S02]  /*1340*/  CS2R R104, SRZ ;  /* 0x0000000000687805 */ /* 0x000fc4000001ff00 */
[----:B------:R-:W-:Y:S02]  /*1350*/  CS2R R106, SRZ ;  /* 0x00000000006a7805 */ /* 0x000fe4000001ff00 */
[----:B------:R-:W-:Y:S02]  /*1360*/  CS2R R108, SRZ ;  /* 0x00000000006c7805 */ /* 0x000fe4000001ff00 */
[----:B------:R-:W-:Y:S02]  /*1370*/  PLOP3.LUT P0, PT, PT, PT, UP0, 0x80, 0x0 ;  /* 0x000000000000781c */ /* 0x000fe40003f0f008 */
[----:B------:R-:W-:Y:S02]  /*1380*/  CS2R R110, SRZ ;  /* 0x00000000006e7805 */ /* 0x000fe4000001ff00 */
[----:B------:R-:W-:Y:S02]  /*1390*/  CS2R R112, SRZ ;  /* 0x0000000000707805 */ /* 0x000fe4000001ff00 */
[----:B------:R-:W-:-:S02]  /*13a0*/  CS2R R114, SRZ ;  /* 0x0000000000727805 */ /* 0x000fc4000001ff00 */
[----:B------:R-:W-:Y:S02]  /*13b0*/  CS2R R116, SRZ ;  /* 0x0000000000747805 */ /* 0x000fe4000001ff00 */
[----:B------:R-:W-:Y:S02]  /*13c0*/  CS2R R118, SRZ ;  /* 0x0000000000767805 */ /* 0x000fe4000001ff00 */
[----:B------:R-:W-:Y:S02]  /*13d0*/  CS2R R120, SRZ ;  /* 0x0000000000787805 */ /* 0x000fe4000001ff00 */
        /* <DEDUP_REMOVED lines=8> */
[----:B0-----:R-:W-:-:S02]  /*1460*/  R2UR UR9, R10 ;  /* 0x000000000a0972ca */ /* 0x001fc400000e0000 */
        /* <DEDUP_REMOVED lines=37> */
[----:B------:R-:W-:Y:S01]  /*16c0*/  CS2R R84, SRZ ;  /* 0x0000000000547805 */ /* 0x000fe2000001ff00 */
[----:B--2-4-:R-:W-:Y:S06]  /*16d0*/  @!P0 BRA `(.L_x_17) ;  /* 0x0000000400a88947 */ /* 0x014fec0003800000 */
[----:B------:R-:W0:Y:S01]  /*16e0*/  S2UR UR11, SR_CgaCtaId ;  /* 0x00000000000b79c3 */ /* 0x000e220000008800 */
[----:B------:R-:W-:Y:S01]  /*16f0*/  ULEA.HI UR8, UR9, UR9, URZ, 0x1 ;  /* 0x0000000909087291 */ /* 0x000fe2000f8f083f */
[----:B------:R-:W-:Y:S01]  /*1700*/  IMAD.U32 R15, RZ, RZ, UR4 ;  /* 0x00000004ff0f7e24 */ /* 0x000fe2000f8e00ff */
[----:B------:R-:W-:Y:S01]  /*1710*/  UMOV UR10, 0x400 ;  /* 0x00000400000a7882 */ /* 0x000fe20000000000 */
[----:B------:R-:W-:Y:S02]  /*1720*/  UPLOP3.LUT UP0, UPT, UPT, UPT, UPT, 0x40, 0x0 ;  /* 0x000000000000789c */ /* 0x000fe40003f0e870 */
[----:B------:R-:W-:Y:S01]  /*1730*/  ULOP3.LUT UR8, UR8, 0x7fffe, URZ, 0xc0, !UPT ;  /* 0x0007fffe08087892 */ /* 0x000fe2000f8ec03f */
[----:B------:R-:W-:Y:S01]  /*1740*/  UMOV UR14, UR5 ;  /* 0x00000005000e7c82 */ /* 0x000fe20008000000 */
[----:B------:R-:W-:Y:S02]  /*1750*/  UMOV UR15, UR5 ;  /* 0x00000005000f7c82 */ /* 0x000fe40008000000 */
[----:B------:R-:W-:-:S02]  /*1760*/  UIADD3 UR8, UR9, -UR8, URZ ;  /* 0x8000000809087290 */ /* 0x000fc4000fffe03f */
[----:B0-----:R-:W-:-:S04]  /*1770*/  ULEA UR10, UR11, UR10, 0x18 ;  /* 0x0000000a0b0a7291 */ /* 0x001fc8000f8ec03f */
[----:B------:R-:W-:-:S04]  /*1780*/  ULEA UR8, UR8, UR10, 0xd ;  /* 0x0000000a08087291 */ /* 0x000fc8000f8e683f */
[----:B------:R-:W-:-:S04]  /*1790*/  UIADD3 UR8, UR8, 0x100, URZ ;  /* 0x0000010008087890 */ /* 0x000fc8000fffe03f */
[----:B------:R-:W-:-:S04]  /*17a0*/  USHF.R.U32.HI UR8, URZ, 0x4, UR8 ;  /* 0x000000043f087899 */ /* 0x000fc80008011608 */
[----:B------:R-:W-:-:S12]  /*17b0*/  ULOP3.LUT UR12, UR8, 0x3fff, URZ, 0xc0, !UPT ;  /* 0x00003fff080c7892 */ /* 0x000fd8000f8ec03f */
.L_x_24:
[----:B------:R-:W-:-:S06]  /*17c0*/  UISETP.NE.AND UP1, UPT, UR21, 0x3, UPT ;  /* 0x000000031500788c */ /* 0x000fcc000bf25270 */
[----:B------:R-:W-:-:S13]  /*17d0*/  PLOP3.LUT P1, PT, PT, PT, UP1, 0x80, 0x0 ;  /* 0x000000000000781c */ /* 0x000fda0003f2f018 */
[----:B01----:R-:W-:Y:S05]  /*17e0*/  @!P1 BRA `(.L_x_18) ;  /* 0x0000000000049947 */ /* 0x003fea0003800000 */
[----:B------:R-:W-:Y:S01]  /*17f0*/  BPT.TRAP 0x1 ;  /* 0x000000040000795c */ /* 0x000fe20000300000 */
.L_x_18:
[----:B------:R-:W0:Y:S01]  /*1800*/  S2UR UR8, SR_CgaCtaId ;  /* 0x00000000000879c3 */ /* 0x000e220000008800 */
[----:B------:R-:W-:Y:S01]  /*1810*/  UMOV UR16, 0x400 ;  /* 0x0000040000107882 */ /* 0x000fe20000000000 */
[----:B------:R-:W-:Y:S01]  /*1820*/  SHF.L.U32 R14, R15, 0x1f, RZ ;  /* 0x0000001f0f0e7819 */ /* 0x000fe200000006ff */
[----:B0-----:R-:W-:-:S04]  /*1830*/  ULEA UR16, UR8, UR16, 0x18 ;  /* 0x0000001008107291 */ /* 0x001fc8000f8ec03f */
[----:B------:R-:W-:-:S09]  /*1840*/  ULEA UR8, UR14, UR16, 0x3 ;  /* 0x000000100e087291 */ /* 0x000fd2000f8e183f */
[----:B------:R0:W1:Y:S01]  /*1850*/  SYNCS.PHASECHK.TRANS64.TRYWAIT P0, [UR8], R14 ;  /* 0x0000000eff0075a7 */ /* 0x0000620008000148 */
[----:B------:R-:W-:Y:S05]  /*1860*/  @!P1 BRA `(.L_x_19) ;  /* 0x0000000000049947 */ /* 0x000fea0003800000 */
[----:B------:R-:W-:Y:S01]  /*1870*/  BPT.TRAP 0x1 ;  /* 0x000000040000795c */ /* 0x000fe20000300000 */
.L_x_19:
[C---:B------:R-:W-:Y:S02]  /*1880*/  IMAD.SHL.U32 R10, R0.reuse, 0x40, RZ ;  /* 0x00000040000a7824 */ /* 0x040fe400078e00ff */
[C---:B------:R-:W-:Y:S02]  /*1890*/  IMAD.SHL.U32 R11, R0.reuse, 0x400, RZ ;  /* 0x00000400000b7824 */ /* 0x040fe400078e00ff */
[----:B------:R-:W-:Y:S01]  /*18a0*/  IMAD.SHL.U32 R13, R0, 0x20, RZ ;  /* 0x00000020000d7824 */ /* 0x000fe200078e00ff */
[----:B------:R-:W-:-:S04]  /*18b0*/  LOP3.LUT R10, R10, 0x3800, RZ, 0xc0, !PT ;  /* 0x000038000a0a7812 */ /* 0x000fc800078ec0ff */
[----:B------:R-:W-:Y:S01]  /*18c0*/  LOP3.LUT R10, R10, 0x400, R11, 0xf8, !PT ;  /* 0x000004000a0a7812 */ /* 0x000fe200078ef80b */
[----:B------:R-:W-:-:S03]  /*18d0*/  IMAD.U32 R11, RZ, RZ, UR14 ;  /* 0x0000000eff0b7e24 */ /* 0x000fc6000f8e00ff */
[----:B------:R-:W-:-:S04]  /*18e0*/  LOP3.LUT R10, R10, 0x380, R13, 0xf8, !PT ;  /* 0x000003800a0a7812 */ /* 0x000fc800078ef80d */
[----:B------:R-:W-:-:S05]  /*18f0*/  SHF.R.U32.HI R10, RZ, 0x3, R10 ;  /* 0x00000003ff0a7819 */ /* 0x000fca000001160a */
[----:B------:R-:W-:Y:S01]  /*1900*/  IMAD R10, R11, 0x1000, R10 ;  /* 0x000010000b0a7824 */ /* 0x000fe200078e020a */
[----:B-1----:R-:W-:Y:S06]  /*1910*/  @P0 BRA `(.L_x_20) ;  /* 0x0000000000080947 */ /* 0x002fec0003800000 */
[----:B------:R-:W1:Y:S02]  /*1920*/  SYNCS.PHASECHK.TRANS64.TRYWAIT P0, [UR8], R14 ;  /* 0x0000000eff0075a7 */ /* 0x000e640008000148 */
[----:B-1----:R-:W-:Y:S05]  /*1930*/  @!P0 BRA `(.L_x_21) ;  /* 0x000000a4008c8947 */ /* 0x002fea0003800000 */
.L_x_20:
[----:B------:R-:W-:Y:S01]  /*1940*/  LDS.128 R152, [R10+UR16+0x30100] ;  /* 0x030100100a987984 */ /* 0x000fe20008000c00 */
[----:B------:R-:W-:Y:S02]  /*1950*/  UIADD3 UR8, UR16, 0x18100, URZ ;  /* 0x0001810010087890 */ /* 0x000fe4000fffe03f */
[----:B------:R-:W-:Y:S01]  /*1960*/  ULOP3.LUT UR22, UR12, 0x10000, URZ, 0xfc, !UPT ;  /* 0x000100000c167892 */ /* 0x000fe2000f8efc3f */
[----:B------:R-:W2:Y:S01]  /*1970*/  LDS.128 R156, [R10+UR16+0x30900] ;  /* 0x030900100a9c7984 */ /* 0x000ea20008000c00 */
[----:B------:R-:W-:Y:S02]  /*1980*/  USHF.R.U32.HI UR8, URZ, 0x4, UR8 ;  /* 0x000000043f087899 */ /* 0x000fe40008011608 */
[----:B------:R-:W-:Y:S02]  /*1990*/  ULEA UR22, UR14, UR22, 0xb ;  /* 0x000000160e167291 */ /* 0x000fe4000f8e583f */
[----:B------:R-:W-:Y:S01]  /*19a0*/  ULOP3.LUT UR8, UR8, 0x3fff, URZ, 0xc0, !UPT ;  /* 0x00003fff08087892 */ /* 0x000fe2000f8ec03f */
[----:B------:R-:W-:Y:S01]  /*19b0*/  UMOV UR9, 0x40000040 ;  /* 0x4000004000097882 */ /* 0x000fe20000000000 */
[----:B------:R-:W-:-:S02]  /*19c0*/  UMOV UR11, 0x40000040 ;  /* 0x40000040000b7882 */ /* 0x000fc40000000000 */
[----:B------:R-:W-:-:S04]  /*19d0*/  ULOP3.LUT UR8, UR8, 0x10000, URZ, 0xfc, !UPT ;  /* 0x0001000008087892 */ /* 0x000fc8000f8efc3f */
[----:B------:R-:W-:-:S03]  /*19e0*/  ULEA UR23, UR14, UR8, 0xb ;  /* 0x000000080e177291 */ /* 0x000fc6000f8e583f */
[----:B------:R-:W-:-:S04]  /*19f0*/  UMOV UR8, UR22 ;  /* 0x0000001600087c82 */ /* 0x000fc80008000000 */
[----:B------:R-:W-:Y:S01]  /*1a00*/  UMOV UR10, UR23 ;  /* 0x00000017000a7c82 */ /* 0x000fe20008000000 */
[----:B--2---:R-:W-:-:S06]  /*1a10*/  WARPGROUP.ARRIVE ;  /* 0x00000000000079c5 */ /* 0x004fcc0000000000 */
[----:B------:R-:W-:Y:S01]  /*1a20*/  HGMMA.SP.64x128x32.F32 R88, gdesc[UR8], R88, UP0, R152, 0x0 ;  /* 0x09e09800085879f0 */ /* 0x000fe2000bf00a58 */
[----:B------:R-:W-:Y:S01]  /*1a30*/  UIADD3 UR8, UR22, 0x400, URZ ;  /* 0x0000040016087890 */ /* 0x000fe2000fffe03f */
[----:B------:R-:W-:-:S14]  /*1a40*/  UMOV UR9, 0x40000040 ;  /* 0x4000004000097882 */ /* 0x000fdc0000000000 */
[----:B------:R-:W-:Y:S01]  /*1a50*/  HGMMA.SP.64x128x32.F32 R24, gdesc[UR8], R24, UP0, R156, 0x0 ;  /* 0x09e09c00081879f0 */ /* 0x000fe2000bf00a18 */
[----:B------:R-:W-:Y:S02]  /*1a60*/  UIADD3 UR8, UR22, 0x2, URZ ;  /* 0x0000000216087890 */ /* 0x000fe4000fffe03f */
[----:B------:R-:W-:Y:S01]  /*1a70*/  UIADD3 UR10, UR23, 0x4, URZ ;  /* 0x00000004170a7890 */ /* 0x000fe2000fffe03f */
[----:B------:R-:W-:Y:S01]  /*1a80*/  UMOV UR9, 0x40000040 ;  /* 0x4000004000097882 */ /* 0x000fe20000000000 */
[----:B------:R-:W-:-:S11]  /*1a90*/  UMOV UR11, 0x40000040 ;  /* 0x40000040000b7882 */ /* 0x000fd60000000000 */
[----:B------:R-:W-:Y:S01]  /*1aa0*/  HGMMA.SP.64x128x32.F32 R88, gdesc[UR8], R88, R153, 0x0 ;  /* 0x09e09900085879f0 */ /* 0x000fe20008700a58 */
[----:B------:R-:W-:Y:S01]  /*1ab0*/  UIADD3 UR8, UR22, 0x402, URZ ;  /* 0x0000040216087890 */ /* 0x000fe2000fffe03f */
[----:B------:R-:W-:-:S14]  /*1ac0*/  UMOV UR9, 0x40000040 ;  /* 0x4000004000097882 */ /* 0x000fdc0000000000 */
[----:B------:R-:W-:Y:S01]  /*1ad0*/  HGMMA.SP.64x128x32.F32 R24, gdesc[UR8], R24, R157, 0x0 ;  /* 0x09e09d00081879f0 */ /* 0x000fe20008700a18 */
        /* <DEDUP_REMOVED lines=15> */
[----:B------:R-:W-:Y:S03]  /*1bd0*/  HGMMA.SP.64x128x32.F32 R24, gdesc[UR8], R24, R159, 0x0, gsb0 ;  /* 0x09e09f00081879f0 */ /* 0x000fe60008000a18 */
[----:B------:R-:W-:Y:S02]  /*1be0*/  WARPGROUP.DEPBAR.LE gsb0, 0x0 ;  /* 0x00008000000079c5 */ /* 0x000fe40000010000 */
[----:B------:R-:W-:Y:S05]  /*1bf0*/  @!P1 BRA `(.L_x_22) ;  /* 0x0000000000049947 */ /* 0x000fea0003800000 */
[----:B------:R-:W-:Y:S01]  /*1c00*/  BPT.TRAP 0x1 ;  /* 0x000000040000795c */ /* 0x000fe20000300000 */
.L_x_22:
[----:B------:R-:W-:Y:S01]  /*1c10*/  LOP3.LUT P0, RZ, R6, R7, RZ, 0xc0, !PT ;  /* 0x0000000706ff7212 */ /* 0x000fe2000780c0ff */
[----:B------:R-:W-:Y:S01]  /*1c20*/  IMAD.U32 R10, RZ, RZ, UR15 ;  /* 0x0000000fff0a7e24 */ /* 0x000fe2000f8e00ff */
[----:B------:R-:W-:-:S11]  /*1c30*/  UISETP.GT.U32.AND UP0, UPT, UR6, 0x1, UPT ;  /* 0x000000010600788c */ /* 0x000fd6000bf04070 */
[----:B------:R-:W-:-:S05]  /*1c40*/  @P0 LEA R10, R10, UR16, 0x3 ;  /* 0x000000100a0a0c11 */ /* 0x000fca000f8e18ff */
[----:B------:R-:W-:-:S05]  /*1c50*/  @P0 VIADD R10, R10, 0x18 ;  /* 0x000000180a0a0836 */ /* 0x000fca0000000000 */
[----:B------:R-:W-:-:S04]  /*1c60*/  @P0 PRMT R10, R5, 0x654, R10 ;  /* 0x00000654050a0816 */ /* 0x000fc8000000000a */
[----:B------:R2:W-:Y:S01]  /*1c70*/  @P0 SYNCS.ARRIVE.TRANS64.RED.A1T0 RZ, [R10+URZ], RZ ;  /* 0x000000ff0aff09a7 */ /* 0x0005e2000810043f */
[----:B------:R-:W-:-:S13]  /*1c80*/  PLOP3.LUT P0, PT, PT, PT, UP0, 0x80, 0x0 ;  /* 0x000000000000781c */ /* 0x000fda0003f0f008 */
[----:B--2---:R-:W-:Y:S05]  /*1c90*/  @P0 BRA `(.L_x_23) ;  /* 0x0000000000040947 */ /* 0x004fea0003800000 */
[----:B------:R-:W-:Y:S01]  /*1ca0*/  BPT.TRAP 0x1 ;  /* 0x000000040000795c */ /* 0x000fe20000300000 */
.L_x_23:
[----:B------:R-:W-:Y:S02]  /*1cb0*/  UISETP.GT.AND UP2, UPT, UR13, 0x1, UPT ;  /* 0x000000010d00788c */ /* 0x000fe4000bf44270 */
[----:B------:R-:W-:Y:S02]  /*1cc0*/  UIADD3 UR14, UR14, 0x1, URZ ;  /* 0x000000010e0e7890 */ /* 0x000fe4000fffe03f */
[----:B------:R-:W-:Y:S02]  /*1cd0*/  UIADD3 UR15, UR15, 0x1, URZ ;  /* 0x000000010f0f7890 */ /* 0x000fe4000fffe03f */
[----:B------:R-:W-:Y:S01]  /*1ce0*/  PLOP3.LUT P0, PT, PT, PT, UP2, 0x80, 0x0 ;  /* 0x000000000000781c */ /* 0x000fe20003f0f028 */
[----:B------:R-:W-:Y:S02]  /*1cf0*/  UISETP.NE.AND UP0, UPT, UR14, 0x3, UPT ;  /* 0x000000030e00788c */ /* 0x000fe4000bf05270 */
[----:B------:R-:W-:Y:S02]  /*1d00*/  UISETP.NE.AND UP1, UPT, UR15, 0x3, UPT ;  /* 0x000000030f00788c */ /* 0x000fe4000bf25270 */
[----:B------:R-:W-:-:S02]  /*1d10*/  USEL UR8, URZ, 0x1, UP0 ;  /* 0x000000013f087887 */ /* 0x000fc40008000000 */
[----:B------:R-:W-:Y:S02]  /*1d20*/  USEL UR14, UR14, URZ, UP0 ;  /* 0x0000003f0e0e7287 */ /* 0x000fe40008000000 */
[----:B------:R-:W-:Y:S02]  /*1d30*/  UIADD3 UR13, UR13, -0x1, URZ ;  /* 0xffffffff0d0d7890 */ /* 0x000fe4000fffe03f */
[----:B------:R-:W-:Y:S01]  /*1d40*/  USEL UR15, UR15, URZ, UP1 ;  /* 0x0000003f0f0f7287 */ /* 0x000fe20008800000 */
[----:B------:R-:W-:Y:S01]  /*1d50*/  LOP3.LUT R15, R15, UR8, RZ, 0x3c, !PT ;  /* 0x000000080f0f7c12 */ /* 0x000fe2000f8e3cff */
[----:B------:R-:W-:Y:S01]  /*1d60*/  UPLOP3.LUT UP0, UPT, UPT, UPT, UPT, 0x80, 0x0 ;  /* 0x000000000000789c */ /* 0x000fe20003f0f070 */
[----:B------:R-:W-:Y:S10]  /*1d70*/  @P0 BRA `(.L_x_24) ;  /* 0xfffffff800900947 */ /* 0x000ff4000383ffff */
.L_x_17:
[----:B------:R-:W2:Y:S01]  /*1d80*/  LDC R18, c[0x0][0x288] ;  /* 0x0000a200ff127b82 */ /* 0x000ea20000000800 */
[----:B------:R-:W-:Y:S01]  /*1d90*/  LOP3.LUT R10, R0, 0x60, RZ, 0xc0, !PT ;  /* 0x00000060000a7812 */ /* 0x000fe200078ec0ff */
[----:B------:R-:W-:Y:S01]  /*1da0*/  UIADD3 UR5, UR7, UR5, URZ ;  /* 0x0000000507057290 */ /* 0x000fe2000fffe03f */
[----:B-1----:R-:W-:Y:S01]  /*1db0*/  SHF.R.U32.HI R11, RZ, 0x2, R0 ;  /* 0x00000002ff0b7819 */ /* 0x002fe20000011600 */
[----:B------:R-:W-:Y:S01]  /*1dc0*/  ULDC UR11, c[0x0][0x284] ;  /* 0x0000a100000b7ab9 */ /* 0x000fe20000000800 */
[----:B------:R-:W-:Y:S01]  /*1dd0*/  SHF.R.U32.HI R10, RZ, 0x5, R10 ;  /* 0x00000005ff0a7819 */ /* 0x000fe2000001160a */
[----:B------:R-:W-:Y:S01]  /*1de0*/  UISETP.GT.U32.AND UP0, UPT, UR5, 0x2, UPT ;  /* 0x000000020500788c */ /* 0x000fe2000bf04070 */
[----:B------:R-:W-:Y:S01]  /*1df0*/  LOP3.LUT R11, R11, 0x7, RZ, 0xc0, !PT ;  /* 0x000000070b0b7812 */ /* 0x000fe200078ec0ff */
[----:B------:R-:W-:Y:S01]  /*1e00*/  UISETP.GE.U32.AND UP1, UPT, UR7, 0x3, UPT ;  /* 0x000000030700788c */ /* 0x000fe2000bf26070 */
[----:B0-----:R-:W-:Y:S01]  /*1e10*/  SHF.R.U32.HI R14, RZ, 0x1, R0 ;  /* 0x00000001ff0e7819 */ /* 0x001fe20000011600 */
[----:B------:R-:W-:Y:S01]  /*1e20*/  IMAD.SHL.U32 R16, R10, 0x10, RZ ;  /* 0x000000100a107824 */ /* 0x000fe200078e00ff */
[----:B------:R-:W-:Y:S01]  /*1e30*/  SHF.R.S32.HI R219, RZ, 0x1f, R8 ;  /* 0x0000001fffdb7819 */ /* 0x000fe20000011408 */
[----:B------:R-:W-:Y:S01]  /*1e40*/  UISETP.LT.U32.AND UP0, UPT, UR7, 0x3, UP0 ;  /* 0x000000030700788c */ /* 0x000fe20008701070 */
[----:B------:R-:W-:-:S02]  /*1e50*/  WARPGROUP.DEPBAR.LE gsb0, 0x0 ;  /* 0x00008000000079c5 */ /* 0x000fc40000010000 */
[--C-:B------:R-:W-:Y:S01]  /*1e60*/  LOP3.LUT R13, R16, 0xfffffff0, R11.reuse, 0xe2, !PT ;  /* 0xfffffff0100d7812 */ /* 0x100fe200078ee20b */
[----:B------:R-:W-:Y:S01]  /*1e70*/  IMAD.SHL.U32 R16, R12, 0x80, RZ ;  /* 0x000000800c107824 */ /* 0x000fe200078e00ff */
[----:B------:R-:W-:Y:S01]  /*1e80*/  ULDC.64 UR12, c[0x0][0x6d0] ;  /* 0x0001b400000c7ab9 */ /* 0x000fe20000000a00 */
[----:B------:R-:W-:Y:S01]  /*1e90*/  IMAD R11, R10, -0x10, -R11 ;  /* 0xfffffff00a0b7824 */ /* 0x000fe200078e0a0b */
[----:B------:R-:W-:Y:S01]  /*1ea0*/  LOP3.LUT R13, R13, 0x40, R14, 0xf8, !PT ;  /* 0x000000400d0d7812 */ /* 0x000fe200078ef80e */
[----:B------:R-:W-:Y:S01]  /*1eb0*/  IMAD.SHL.U32 R14, R9, 0x100, RZ ;  /* 0x00000100090e7824 */ /* 0x000fe200078e00ff */
[----:B------:R-:W-:Y:S01]  /*1ec0*/  LOP3.LUT R10, R4, 0x1, RZ, 0xc0, !PT ;  /* 0x00000001040a7812 */ /* 0x000fe200078ec0ff */
[----:B------:R-:W-:Y:S01]  /*1ed0*/  UIMAD.WIDE.U32 UR8, UR5, -0x55555555, URZ ;  /* 0xaaaaaaab050878a5 */ /* 0x000fe2000f8e003f */
[----:B------:R-:W-:Y:S01]  /*1ee0*/  LOP3.LUT R9, R0, 0x3, RZ, 0xc0, !PT ;  /* 0x0000000300097812 */ /* 0x000fe200078ec0ff */
[----:B------:R-:W-:Y:S01]  /*1ef0*/  USEL UR10, URZ, 0x1, !UP0 ;  /* 0x000000013f0a7887 */ /* 0x000fe2000c000000 */
[----:B--2---:R-:W-:Y:S01]  /*1f00*/  ISETP.GE.AND P0, PT, R16, R18, PT ;  /* 0x000000121000720c */ /* 0x004fe20003f06270 */
[----:B------:R-:W-:Y:S01]  /*1f10*/  IMAD R17, R10, -0x40, R11 ;  /* 0xffffffc00a117824 */ /* 0x000fe200078e020b */
[----:B------:R-:W-:Y:S01]  /*1f20*/  LOP3.LUT R152, R13, R14, RZ, 0xfc, !PT ;  /* 0x0000000e0d987212 */ /* 0x000fe200078efcff */
[----:B------:R-:W-:Y:S01]  /*1f30*/  IMAD R11, R219, UR12, RZ ;  /* 0x0000000cdb0b7c24 */ /* 0x000fe2000f8e02ff */
[----:B------:R-:W-:Y:S01]  /*1f40*/  ISETP.GE.OR P0, PT, R14, UR11, P0 ;  /* 0x0000000b0e007c0c */ /* 0x000fe20008706670 */
[----:B------:R-:W-:Y:S01]  /*1f50*/  USHF.R.U32.HI UR8, URZ, 0x1, UR9 ;  /* 0x000000013f087899 */ /* 0x000fe20008011609 */
[----:B------:R-:W-:Y:S01]  /*1f60*/  SHF.R.S32.HI R153, RZ, 0x1f, R152 ;  /* 0x0000001fff997819 */ /* 0x000fe20000011498 */
[----:B------:R-:W-:Y:S01]  /*1f70*/  ULOP3.LUT UR4, UR4, UR10, URZ, 0x3c, !UPT ;  /* 0x0000000a04047292 */ /* 0x000fe2000f8e3c3f */
[C---:B------:R-:W-:Y:S01]  /*1f80*/  IMAD R15, R8.reuse, UR13, R11 ;  /* 0x0000000d080f7c24 */ /* 0x040fe2000f8e020b */
[----:B------:R-:W-:Y:S01]  /*1f90*/  UIMAD UR5, UR8, -0x3, UR5 ;  /* 0xfffffffd080578a4 */ /* 0x000fe2000f8e0205 */
[----:B------:R-:W-:Y:S01]  /*1fa0*/  IMAD R13, R9, -0x2, R18 ;  /* 0xfffffffe090d7824 */ /* 0x000fe200078e0212 */
[----:B------:R-:W-:Y:S01]  /*1fb0*/  @UP1 ULOP3.LUT UR4, UR4, 0x1, UR8, 0x78, !UPT ;  /* 0x0000000104041892 */ /* 0x000fe2000f8e7808 */
[----:B------:R-:W-:Y:S01]  /*1fc0*/  IMAD.WIDE.U32 R10, R8, UR12, R152 ;  /* 0x0000000c080a7c25 */ /* 0x000fe2000f8e0098 */
[----:B------:R-:W-:-:S03]  /*1fd0*/  IADD3 R9, -R14, UR11, R17 ;  /* 0x0000000b0e097c10 */ /* 0x000fc6000fffe111 */
[----:B------:R-:W-:Y:S02]  /*1fe0*/  IMAD.IADD R15, R11, 0x1, R15 ;  /* 0x000000010b0f7824 */ /* 0x000fe400078e020f */
[----:B------:R-:W-:Y:S02]  /*1ff0*/  IMAD.MOV.U32 R14, RZ, RZ, R10 ;  /* 0x000000ffff0e7224 */ /* 0x000fe400078e000a */
[----:B------:R-:W-:Y:S02]  /*2000*/  IMAD.IADD R10, R13, 0x1, -R16 ;  /* 0x000000010d0a7824 */ /* 0x000fe400078e0a10 */
[----:B------:R-:W-:Y:S01]  /*2010*/  IMAD.MOV.U32 R11, RZ, RZ, -0x1 ;  /* 0xffffffffff0b7424 */ /* 0x000fe200078e00ff */
[----:B------:R-:W-:Y:S06]  /*2020*/  @P0 BRA `(.L_x_25) ;  /* 0x0000008000800947 */ /* 0x000fec0003800000 */
[----:B------:R-:W-:Y:S01]  /*2030*/  FSETP.NEU.AND P0, PT, RZ, UR20, PT ;  /* 0x00000014ff007c0b */ /* 0x000fe2000bf0d000 */
[----:B------:R-:W-:Y:S01]  /*2040*/  IMAD.WIDE R16, R12, 0x80, RZ ;  /* 0x000000800c107825 */ /* 0x000fe200078e02ff */
[----:B------:R-:W-:Y:S01]  /*2050*/  ULDC.64 UR8, c[0x0][0x6c8] ;  /* 0x0001b20000087ab9 */ /* 0x000fe20000000a00 */
[----:B------:R-:W-:Y:S01]  /*2060*/  ISETP.GT.AND P2, PT, R9, RZ, PT ;  /* 0x000000ff0900720c */ /* 0x000fe20003f44270 */
[----:B------:R-:W-:Y:S01]  /*2070*/  BSSY B0, `(.L_x_25) ;  /* 0x000081b000007945 */ /* 0x000fe20003800000 */
[----:B------:R-:W-:Y:S02]  /*2080*/  IMAD.SHL.U32 R223, R0, 0x2, RZ ;  /* 0x0000000200df7824 */ /* 0x000fe400078e00ff */
[----:B------:R-:W-:Y:S01]  /*2090*/  IMAD R12, R17, UR8, RZ ;  /* 0x00000008110c7c24 */ /* 0x000fe2000f8e02ff */
[----:B------:R-:W-:Y:S02]  /*20a0*/  ISETP.GT.AND P1, PT, R10, RZ, P2 ;  /* 0x000000ff0a00720c */ /* 0x000fe40001724270 */
[----:B------:R-:W-:-:S05]  /*20b0*/  LOP3.LUT R223, R16, 0x6, R223, 0xf8, !PT ;  /* 0x0000000610df7812 */ /* 0x000fca00078ef8df */
[----:B------:R-:W-:-:S04]  /*20c0*/  IMAD.WIDE.U32 R20, R223, UR8, R14 ;  /* 0x00000008df147c25 */ /* 0x000fc8000f8e000e */
[----:B------:R-:W-:-:S04]  /*20d0*/  IMAD R13, R223, UR9, R12 ;  /* 0x00000009df0d7c24 */ /* 0x000fc8000f8e020c */
[----:B------:R-:W-:Y:S01]  /*20e0*/  IMAD.IADD R155, R21, 0x1, R13 ;  /* 0x00000001159b7824 */ /* 0x000fe200078e020d */
[----:B------:R-:W-:Y:S06]  /*20f0*/  @!P0 BRA `(.L_x_26) ;  /* 0x0000006400208947 */ /* 0x000fec0003800000 */
[----:B------:R-:W0:Y:S01]  /*2100*/  LDC.64 R12, c[0x0][0x6b0] ;  /* 0x0001ac00ff0c7b82 */ /* 0x000e220000000a00 */
[----:B------:R-:W-:Y:S01]  /*2110*/  ULDC.64 UR12, c[0x0][0x6b8] ;  /* 0x0001ae00000c7ab9 */ /* 0x000fe20000000a00 */
[----:B------:R-:W-:Y:S01]  /*2120*/  ULDC.64 UR14, c[0x0][0x6a8] ;  /* 0x0001aa00000e7ab9 */ /* 0x000fe20000000a00 */
[----:B------:R-:W-:Y:S01]  /*2130*/  IMAD R219, R219, UR12, RZ ;  /* 0x0000000cdbdb7c24 */ /* 0x000fe2000f8e02ff */
[----:B------:R-:W-:Y:S01]  /*2140*/  ULDC.64 UR10, c[0x0][0x6c0] ;  /* 0x0001b000000a7ab9 */ /* 0x000fe20000000a00 */
[----:B------:R-:W-:-:S03]  /*2150*/  IMAD.WIDE.U32 R14, R8, UR12, R152 ;  /* 0x0000000c080e7c25 */ /* 0x000fc6000f8e0098 */
[----:B------:R-:W1:Y:S01]  /*2160*/  LDC.64 R158, c[0x0][0x6b0] ;  /* 0x0001ac00ff9e7b82 */ /* 0x000e620000000a00 */
[----:B------:R-:W-:Y:S02]  /*2170*/  IMAD R219, R8, UR13, R219 ;  /* 0x0000000d08db7c24 */ /* 0x000fe4000f8e02db */
[----:B0-----:R-:W-:Y:S02]  /*2180*/  IMAD R16, R17, R12, RZ ;  /* 0x0000000c11107224 */ /* 0x001fe400078e02ff */
[----:B------:R-:W-:Y:S02]  /*2190*/  IMAD.IADD R17, R15, 0x1, R219 ;  /* 0x000000010f117824 */ /* 0x000fe400078e02db */
[----:B------:R-:W-:Y:S02]  /*21a0*/  IMAD R221, R223, R13, R16 ;  /* 0x0000000ddfdd7224 */ /* 0x000fe400078e0210 */
[----:B------:R-:W-:-:S04]  /*21b0*/  IMAD.MOV.U32 R16, RZ, RZ, R14 ;  /* 0x000000ffff107224 */ /* 0x000fc800078e000e */
[----:B------:R-:W-:-:S04]  /*21c0*/  IMAD.WIDE.U32 R18, R223, R12, R16 ;  /* 0x0000000cdf127225 */ /* 0x000fc800078e0010 */
[----:B------:R-:W-:Y:S01]  /*21d0*/  IMAD.IADD R19, R19, 0x1, R221 ;  /* 0x0000000113137824 */ /* 0x000fe200078e02dd */
[----:B------:R-:W-:-:S04]  /*21e0*/  LEA R22, P0, R18, UR14, 0x2 ;  /* 0x0000000e12167c11 */ /* 0x000fc8000f8010ff */
[----:B------:R-:W-:-:S05]  /*21f0*/  LEA.HI.X R23, R18, UR15, R19, 0x2, P0 ;  /* 0x0000000f12177c11 */ /* 0x000fca00080f1413 */
[----:B------:R0:W2:Y:S01]  /*2200*/  @P1 LDG.E.LTC128B R156, desc[UR18][R22.64] ;  /* 0x00000012169c1981 */ /* 0x0000a2000c1e1920 */
[----:B------:R-:W-:Y:S01]  /*2210*/  LEA R18, P0, R20, UR10, 0x2 ;  /* 0x0000000a14127c11 */ /* 0x000fe2000f8010ff */
[----:B------:R-:W-:Y:S01]  /*2220*/  IMAD.U32 R21, RZ, RZ, UR8 ;  /* 0x00000008ff157e24 */ /* 0x000fe2000f8e00ff */
[----:B------:R-:W-:Y:S01]  /*2230*/  ISETP.GT.AND P4, PT, R10, 0x1, P2 ;  /* 0x000000010a00780c */ /* 0x000fe20001784270 */
[----:B------:R-:W-:Y:S01]  /*2240*/  IMAD.U32 R157, RZ, RZ, UR8 ;  /* 0x00000008ff9d7e24 */ /* 0x000fe2000f8e00ff */
[----:B------:R-:W-:Y:S01]  /*2250*/  LEA.HI.X R19, R20, UR11, R155, 0x2, P0 ;  /* 0x0000000b14137c11 */ /* 0x000fe200080f149b */
[----:B------:R-:W-:Y:S01]  /*2260*/  IMAD.U32 R162, RZ, RZ, UR9 ;  /* 0x00000009ffa27e24 */ /* 0x000fe2000f8e00ff */
[----:B------:R-:W-:Y:S01]  /*2270*/  LEA R20, P0, R21, R18, 0x2 ;  /* 0x0000001215147211 */ /* 0x000fe200078010ff */
[----:B-1----:R-:W-:Y:S01]  /*2280*/  IMAD.WIDE.U32 R160, R223, R12, R158 ;  /* 0x0000000cdfa07225 */ /* 0x002fe200078e009e */
[----:B------:R-:W-:Y:S02]  /*2290*/  BSSY B1, `(.L_x_27) ;  /* 0x0000010000017945 */ /* 0x000fe40003800000 */
[----:B------:R-:W-:Y:S01]  /*22a0*/  LEA.HI.X R21, R157, R19, R162, 0x2, P0 ;  /* 0x000000139d157211 */ /* 0x000fe200000f14a2 */
[----:B------:R-:W-:Y:S01]  /*22b0*/  IMAD.IADD R165, R221, 0x1, R161 ;  /* 0x00000001dda57824 */ /* 0x000fe200078e02a1 */
[----:B------:R-:W-:Y:S01]  /*22c0*/  IADD3 R157, P0, R14, R160, RZ ;  /* 0x000000a00e9d7210 */ /* 0x000fe20007f1e0ff */
[----:B------:R-:W-:-:S03]  /*22d0*/  IMAD.WIDE.U32 R154, R223, R12, R152 ;  /* 0x0000000cdf9a7225 */ /* 0x000fc600078e0098 */
[----:B0-----:R-:W-:Y:S01]  /*22e0*/  LEA R22, P5, R157, UR14, 0x2 ;  /* 0x0000000e9d167c11 */ /* 0x001fe2000f8a10ff */
[----:B------:R-:W-:Y:S02]  /*22f0*/  IMAD.IADD R155, R221, 0x1, R155 ;  /* 0x00000001dd9b7824 */ /* 0x000fe400078e029b */
[----:B------:R-:W-:-:S04]  /*2300*/  IMAD.WIDE.U32 R154, R8, UR12, R154 ;  /* 0x0000000c089a7c25 */ /* 0x000fc8000f8e009a */
[----:B--2---:R-:W-:-:S04]  /*2310*/  FMUL R23, R156, UR20 ;  /* 0x000000149c177c20 */ /* 0x004fc80008400000 */
[----:B------:R-:W-:Y:S01]  /*2320*/  FFMA R163, R88, UR17, R23 ;  /* 0x0000001158a37c23 */ /* 0x000fe20008000017 */
[----:B------:R-:W-:-:S04]  /*2330*/  IMAD.X R88, R165, 0x1, R17, P0 ;  /* 0x00000001a5587824 */ /* 0x000fc800000e0611 */
[----:B------:R0:W-:Y:S01]  /*2340*/  @P1 STG.E desc[UR18][R18.64], R163 ;  /* 0x000000a312001986 */ /* 0x0001e2000c101912 */
[----:B------:R-:W-:Y:S01]  /*2350*/  LEA.HI.X R23, R157, UR15, R88, 0x2, P5 ;  /* 0x0000000f9d177c11 */ /* 0x000fe2000a8f1458 */
[----:B------:R-:W-:Y:S01]  /*2360*/  IMAD.MOV.U32 R88, RZ, RZ, R156 ;  /* 0x000000ffff587224 */ /* 0x000fe200078e009c */
[----:B------:R-:W-:Y:S06]  /*2370*/  @!P4 BRA `(.L_x_28) ;  /* 0x000000000004c947 */ /* 0x000fec0003800000 */
[----:B------:R1:W5:Y:S02]  /*2380*/  LDG.E.LTC128B R88, desc[UR18][R22.64] ;  /* 0x0000001216587981 */ /* 0x000364000c1e1920 */
.L_x_28:
[----:B------:R-:W-:Y:S05]  /*2390*/  BSYNC B1 ;  /* 0x0000000000017941 */ /* 0x000fea0003800000 */
.L_x_27:
[----:B-----5:R-:W-:Y:S01]  /*23a0*/  FMUL R162, R88, UR20 ;  /* 0x0000001458a27c20 */ /* 0x020fe20008400000 */
[----:B------:R-:W-:Y:S01]  /*23b0*/  ISETP.GT.AND P0, PT, R9, 0x8, PT ;  /* 0x000000080900780c */ /* 0x000fe20003f04270 */
[----:B-1----:R-:W-:Y:S01]  /*23c0*/  IMAD.IADD R23, R219, 0x1, R155 ;  /* 0x00000001db177824 */ /* 0x002fe200078e029b */
[----:B------:R-:W-:Y:S01]  /*23d0*/  IADD3 R156, P6, R152, R160, RZ ;  /* 0x000000a0989c7210 */ /* 0x000fe20007fde0ff */
[----:B------:R-:W-:Y:S01]  /*23e0*/  FFMA R89, R89, UR17, R162 ;  /* 0x0000001159597c23 */ /* 0x000fe200080000a2 */
[----:B------:R-:W-:Y:S01]  /*23f0*/  ISETP.GT.AND P1, PT, R10, RZ, P0 ;  /* 0x000000ff0a00720c */ /* 0x000fe20000724270 */
[----:B------:R-:W-:Y:S01]  /*2400*/  BSSY B1, `(.L_x_29) ;  /* 0x000000b000017945 */ /* 0x000fe20003800000 */
[C---:B------:R-:W-:Y:S01]  /*2410*/  LEA R22, P5, R154.reuse, UR14, 0x2 ;  /* 0x0000000e9a167c11 */ /* 0x040fe2000f8a10ff */
[--C-:B------:R-:W-:Y:S01]  /*2420*/  IMAD.X R157, R153, 0x1, R165.reuse, P6 ;  /* 0x00000001999d7824 */ /* 0x100fe200030e06a5 */
[----:B------:R1:W-:Y:S01]  /*2430*/  @P4 STG.E desc[UR18][R20.64], R89 ;  /* 0x0000005914004986 */ /* 0x0003e2000c101912 */
[----:B------:R-:W-:Y:S01]  /*2440*/  IMAD.MOV.U32 R155, RZ, RZ, R165 ;  /* 0x000000ffff9b7224 */ /* 0x000fe200078e00a5 */
[----:B------:R-:W-:Y:S01]  /*2450*/  LEA.HI.X R23, R154, UR15, R23, 0x2, P5 ;  /* 0x0000000f9a177c11 */ /* 0x000fe2000a8f1417 */
[----:B------:R-:W-:-:S02]  /*2460*/  IMAD.MOV.U32 R154, RZ, RZ, R160 ;  /* 0x000000ffff9a7224 */ /* 0x000fc400078e00a0 */
[----:B------:R-:W-:-:S04]  /*2470*/  IMAD.WIDE.U32 R156, R8, UR12, R156 ;  /* 0x0000000c089c7c25 */ /* 0x000fc8000f8e009c */
[----:B------:R-:W-:Y:S01]  /*2480*/  IMAD.MOV.U32 R161, RZ, RZ, R88 ;  /* 0x000000ffffa17224 */ /* 0x000fe200078e0058 */
[----:B------:R-:W-:Y:S06]  /*2490*/  @!P1 BRA `(.L_x_30) ;  /* 0x0000000000049947 */ /* 0x000fec0003800000 */
[----:B------:R2:W5:Y:S02]  /*24a0*/  LDG.E.LTC128B R161, desc[UR18][R22.64+0x20] ;  /* 0x0000201216a17981 */ /* 0x000564000c1e1920 */
.L_x_30:
[----:B------:R-:W-:Y:S05]  /*24b0*/  BSYNC B1 ;  /* 0x0000000000017941 */ /* 0x000fea0003800000 */
.L_x_29:
[----:B------:R-:W-:Y:S01]  /*24c0*/  ISETP.GT.AND P6, PT, R10, 0x1, P0 ;  /* 0x000000010a00780c */ /* 0x000fe200007c4270 */
[----:B-1---5:R-:W-:Y:S01]  /*24d0*/  FMUL R89, R161, UR20 ;  /* 0x00000014a1597c20 */ /* 0x022fe20008400000 */
[----:B------:R-:W-:Y:S01]  /*24e0*/  IMAD.IADD R157, R219, 0x1, R157 ;  /* 0x00000001db9d7824 */ /* 0x000fe200078e029d */
[----:B------:R-:W-:Y:S01]  /*24f0*/  LEA R88, P4, R156, UR14, 0x2 ;  /* 0x0000000e9c587c11 */ /* 0x000fe2000f8810ff */
[----:B------:R-:W-:-:S04]  /*2500*/  IMAD.WIDE.U32 R154, R12, 0x7, R154 ;  /* 0x000000070c9a7825 */ /* 0x000fc800078e009a */
[----:B0-----:R-:W-:Y:S01]  /*2510*/  FFMA R163, R90, UR17, R89 ;  /* 0x000000115aa37c23 */ /* 0x001fe20008000059 */
[----:B------:R-:W-:Y:S01]  /*2520*/  BSSY B1, `(.L_x_31) ;  /* 0x000000c000017945 */ /* 0x000fe20003800000 */
[----:B------:R-:W-:Y:S01]  /*2530*/  LEA.HI.X R89, R156, UR15, R157, 0x2, P4 ;  /* 0x0000000f9c597c11 */ /* 0x000fe2000a0f149d */
[----:B------:R-:W-:Y:S01]  /*2540*/  IMAD R218, R13, 0x7, RZ ;  /* 0x000000070dda7824 */ /* 0x000fe200078e02ff */
[----:B------:R-:W-:Y:S01]  /*2550*/  IADD3 R157, P4, R14, R154, RZ ;  /* 0x0000009a0e9d7210 */ /* 0x000fe20007f9e0ff */
[----:B------:R0:W-:Y:S01]  /*2560*/  @P1 STG.E desc[UR18][R18.64+0x20], R163 ;  /* 0x000020a312001986 */ /* 0x0001e2000c101912 */
[----:B------:R-:W-:Y:S01]  /*2570*/  ISETP.GT.AND P1, PT, R10, 0x8, P2 ;  /* 0x000000080a00780c */ /* 0x000fe20001724270 */
[----:B------:R-:W-:Y:S01]  /*2580*/  IMAD.IADD R156, R155, 0x1, R218 ;  /* 0x000000019b9c7824 */ /* 0x000fe200078e02da */
[----:B------:R-:W-:Y:S01]  /*2590*/  LEA R160, P5, R157, UR14, 0x2 ;  /* 0x0000000e9da07c11 */ /* 0x000fe2000f8a10ff */
[----:B------:R-:W-:Y:S02]  /*25a0*/  IMAD.MOV.U32 R220, RZ, RZ, R161 ;  /* 0x000000ffffdc7224 */ /* 0x000fe400078e00a1 */
[----:B------:R-:W-:Y:S01]  /*25b0*/  IMAD.X R162, R156, 0x1, R17, P4 ;  /* 0x000000019ca27824 */ /* 0x000fe200020e0611 */
[----:B------:R-:W-:Y:S09]  /*25c0*/  @!P6 BRA `(.L_x_32) ;  /* 0x000000000004e947 */ /* 0x000ff20003800000 */
[----:B------:R1:W5:Y:S02]  /*25d0*/  LDG.E.LTC128B R220, desc[UR18][R88.64+0x20] ;  /* 0x0000201258dc7981 */ /* 0x000364000c1e1920 */
.L_x_32:
[----:B------:R-:W-:Y:S05]  /*25e0*/  BSYNC B1 ;  /* 0x0000000000017941 */ /* 0x000fea0003800000 */
.L_x_31:
[----:B-----5:R-:W-:Y:S01]  /*25f0*/  FMUL R90, R220, UR20 ;  /* 0x00000014dc5a7c20 */ /* 0x020fe20008400000 */
[----:B------:R-:W-:-:S03]  /*2600*/  LEA.HI.X R161, R157, UR15, R162, 0x2, P5 ;  /* 0x0000000f9da17c11 */ /* 0x000fc6000a8f14a2 */
[----:B------:R-:W-:-:S05]  /*2610*/  FFMA R155, R91, UR17, R90 ;  /* 0x000000115b9b7c23 */ /* 0x000fca000800005a */
[----:B------:R3:W-:Y:S04]  /*2620*/  @P6 STG.E desc[UR18][R20.64+0x20], R155 ;  /* 0x0000209b14006986 */ /* 0x0007e8000c101912 */
[----:B------:R4:W2:Y:S01]  /*2630*/  @P1 LDG.E.LTC128B R220, desc[UR18][R160.64] ;  /* 0x00000012a0dc1981 */ /* 0x0008a2000c1e1920 */
[----:B------:R-:W-:Y:S01]  /*2640*/  IMAD.WIDE.U32 R214, R12, 0x7, R158 ;  /* 0x000000070cd67825 */ /* 0x000fe200078e009e */
[----:B------:R-:W-:-:S03]  /*2650*/  UIMAD UR10, UR9, 0x1c, URZ ;  /* 0x0000001c090a78a4 */ /* 0x000fc6000f8e023f */
[----:B------:R-:W-:Y:S01]  /*2660*/  IMAD.IADD R215, R218, 0x1, R215 ;  /* 0x00000001dad77824 */ /* 0x000fe200078e02d7 */
[----:B------:R-:W-:Y:S01]  /*2670*/  IADD3 R212, P4, R214, R12, RZ ;  /* 0x0000000cd6d47210 */ /* 0x000fe20007f9e0ff */
[----:B---3--:R-:W-:Y:S02]  /*2680*/  IMAD.U32 R155, RZ, RZ, UR8 ;  /* 0x00000008ff9b7e24 */ /* 0x008fe4000f8e00ff */
[----:B------:R-:W-:-:S04]  /*2690*/  IMAD.WIDE.U32 R90, R12, 0x7, R214 ;  /* 0x000000070c5a7825 */ /* 0x000fc800078e00d6 */
[----:B------:R-:W-:Y:S01]  /*26a0*/  IMAD.X R213, R215, 0x1, R13, P4 ;  /* 0x00000001d7d57824 */ /* 0x000fe200020e060d */
[----:B------:R-:W-:Y:S01]  /*26b0*/  IADD3 R210, P4, R90, R12, RZ ;  /* 0x0000000c5ad27210 */ /* 0x000fe20007f9e0ff */
[----:B------:R-:W-:-:S03]  /*26c0*/  IMAD.WIDE.U32 R158, R12, 0x7, R212 ;  /* 0x000000070c9e7825 */ /* 0x000fc600078e00d4 */
[----:B------:R-:W-:Y:S02]  /*26d0*/  IADD3.X R211, R13, R218, R91, P4, !PT ;  /* 0x000000da0dd37210 */ /* 0x000fe400027fe45b */
[----:B------:R-:W-:Y:S01]  /*26e0*/  IADD3 R158, P4, R158, R12, RZ ;  /* 0x0000000c9e9e7210 */ /* 0x000fe20007f9e0ff */
[----:B------:R-:W-:-:S03]  /*26f0*/  IMAD.WIDE.U32 R90, R12, 0x7, R210 ;  /* 0x000000070c5a7825 */ /* 0x000fc600078e00d2 */
[----:B------:R-:W-:Y:S02]  /*2700*/  IADD3.X R159, R13, R218, R159, P4, !PT ;  /* 0x000000da0d9f7210 */ /* 0x000fe400027fe49f */
[----:B----4-:R-:W-:Y:S01]  /*2710*/  IADD3 R160, P4, R90, R12, RZ ;  /* 0x0000000c5aa07210 */ /* 0x010fe20007f9e0ff */
[----:B0-----:R-:W-:-:S03]  /*2720*/  IMAD.WIDE.U32 R162, R12, 0x7, R158 ;  /* 0x000000070ca27825 */ /* 0x001fc600078e009e */
[----:B------:R-:W-:Y:S02]  /*2730*/  IADD3.X R161, R13, R218, R91, P4, !PT ;  /* 0x000000da0da17210 */ /* 0x000fe400027fe45b */
[----:B------:R-:W-:Y:S01]  /*2740*/  IADD3 R162, P4, R162, R12, RZ ;  /* 0x0000000ca2a27210 */ /* 0x000fe20007f9e0ff */
[----:B------:R-:W-:-:S03]  /*2750*/  IMAD.WIDE.U32 R90, R12, 0x7, R160 ;  /* 0x000000070c5a7825 */ /* 0x000fc600078e00a0 */
        /* <DEDUP_REMOVED lines=31> */
[-C--:B------:R-:W-:Y:S01]  /*2950*/  IADD3 R90, P4, R154, R12.reuse, RZ ;  /* 0x0000000c9a5a7210 */ /* 0x080fe20007f9e0ff */
[----:B------:R-:W-:Y:S01]  /*2960*/  IMAD.WIDE.U32 R154, R155, 0x1c, R20 ;  /* 0x0000001c9b9a7825 */ /* 0x000fe200078e0014 */
[----:B------:R-:W-:-:S03]  /*2970*/  IADD3 R184, P5, R184, R12, RZ ;  /* 0x0000000cb8b87210 */ /* 0x000fc60007fbe0ff */
[----:B------:R-:W-:Y:S01]  /*2980*/  IMAD.WIDE.U32 R186, R12, 0x7, R182 ;  /* 0x000000070cba7825 */ /* 0x000fe200078e00b6 */
[----:B------:R-:W-:-:S03]  /*2990*/  IADD3.X R185, R13, R218, R185, P5, !PT ;  /* 0x000000da0db97210 */ /* 0x000fc60002ffe4b9 */
[----:B------:R-:W-:Y:S01]  /*29a0*/  IMAD.X R91, R156, 0x1, R13, P4 ;  /* 0x000000019c5b7824 */ /* 0x000fe200020e060d */
[----:B------:R-:W-:Y:S01]  /*29b0*/  IADD3 R186, P4, R186, R12, RZ ;  /* 0x0000000cbaba7210 */ /* 0x000fe20007f9e0ff */
[----:B------:R-:W-:Y:S01]  /*29c0*/  VIADD R157, R155, UR10 ;  /* 0x0000000a9b9d7c36 */ /* 0x000fe20008000000 */
[----:B------:R-:W-:Y:S01]  /*29d0*/  IADD3 R156, P5, R90, R14, RZ ;  /* 0x0000000e5a9c7210 */ /* 0x000fe20007fbe0ff */
[----:B------:R-:W-:Y:S01]  /*29e0*/  IMAD.WIDE.U32 R188, R12, 0x7, R184 ;  /* 0x000000070cbc7825 */ /* 0x000fe200078e00b8 */
[----:B------:R-:W-:Y:S02]  /*29f0*/  IADD3.X R187, R13, R218, R187, P4, !PT ;  /* 0x000000da0dbb7210 */ /* 0x000fe400027fe4bb */
[----:B------:R-:W-:Y:S01]  /*2a00*/  ISETP.GT.AND P4, PT, R10, 0x9, P2 ;  /* 0x000000090a00780c */ /* 0x000fe20001784270 */
[----:B------:R-:W-:Y:S01]  /*2a10*/  IMAD.X R193, R91, 0x1, R17, P5 ;  /* 0x000000015bc17824 */ /* 0x000fe200028e0611 */
[----:B------:R-:W-:-:S04]  /*2a20*/  LEA R196, P5, R156, UR14, 0x2 ;  /* 0x0000000e9cc47c11 */ /* 0x000fc8000f8a10ff */
[----:B------:R-:W-:Y:S01]  /*2a30*/  LEA.HI.X R197, R156, UR15, R193, 0x2, P5 ;  /* 0x0000000f9cc57c11 */ /* 0x000fe2000a8f14c1 */
[----:B------:R-:W-:Y:S01]  /*2a40*/  IMAD.MOV.U32 R156, RZ, RZ, R154 ;  /* 0x000000ffff9c7224 */ /* 0x000fe200078e009a */
[----:B------:R-:W-:-:S04]  /*2a50*/  IADD3 R188, P5, R188, R12, RZ ;  /* 0x0000000cbcbc7210 */ /* 0x000fc80007fbe0ff */
[----:B------:R-:W-:-:S03]  /*2a60*/  IADD3.X R189, R13, R218, R189, P5, !PT ;  /* 0x000000da0dbd7210 */ /* 0x000fc60002ffe4bd */
[----:B------:R-:W-:-:S04]  /*2a70*/  IMAD.WIDE.U32 R192, R12, 0x7, R188 ;  /* 0x000000070cc07825 */ /* 0x000fc800078e00bc */
[----:B------:R-:W-:-:S04]  /*2a80*/  IMAD.WIDE.U32 R214, R223, R12, R214 ;  /* 0x0000000cdfd67225 */ /* 0x000fc800078e00d6 */
[----:B--2---:R-:W-:-:S04]  /*2a90*/  FMUL R191, R220, UR20 ;  /* 0x00000014dcbf7c20 */ /* 0x004fc80008400000 */
[----:B------:R-:W-:Y:S01]  /*2aa0*/  FFMA R199, R92, UR17, R191 ;  /* 0x000000115cc77c23 */ /* 0x000fe200080000bf */
[----:B------:R-:W-:-:S04]  /*2ab0*/  IMAD.WIDE.U32 R190, R12, 0x7, R186 ;  /* 0x000000070cbe7825 */ /* 0x000fc800078e00ba */
[----:B------:R0:W-:Y:S04]  /*2ac0*/  @P1 STG.E desc[UR18][R156.64], R199 ;  /* 0x000000c79c001986 */ /* 0x0001e8000c101912 */
[----:B------:R2:W3:Y:S01]  /*2ad0*/  @P4 LDG.E.LTC128B R220, desc[UR18][R196.64] ;  /* 0x00000012c4dc4981 */ /* 0x0004e2000c1e1920 */
[-C--:B------:R-:W-:Y:S01]  /*2ae0*/  IADD3 R190, P1, R190, R12.reuse, RZ ;  /* 0x0000000cbebe7210 */ /* 0x080fe20007f3e0ff */
[----:B------:R-:W-:Y:S01]  /*2af0*/  IMAD.WIDE.U32 R212, R223, R12, R212 ;  /* 0x0000000cdfd47225 */ /* 0x000fe200078e00d4 */
[----:B------:R-:W-:Y:S01]  /*2b00*/  USHF.L.U32 UR10, UR8, 0x5, URZ ;  /* 0x00000005080a7899 */ /* 0x000fe2000800063f */
[----:B------:R-:W-:Y:S01]  /*2b10*/  BSSY B1, `(.L_x_33) ;  /* 0x0000088000017945 */ /* 0x000fe20003800000 */
[----:B------:R-:W-:Y:S01]  /*2b20*/  IADD3.X R191, R13, R218, R191, P1, !PT ;  /* 0x000000da0dbf7210 */ /* 0x000fe20000ffe4bf */
[-C--:B------:R-:W-:Y:S01]  /*2b30*/  IMAD.WIDE.U32 R210, R223, R12.reuse, R210 ;  /* 0x0000000cdfd27225 */ /* 0x080fe200078e00d2 */
[----:B------:R-:W-:Y:S01]  /*2b40*/  IADD3 R192, P1, R192, R12, RZ ;  /* 0x0000000cc0c07210 */ /* 0x000fe20007f3e0ff */
[----:B------:R-:W-:-:S02]  /*2b50*/  USHF.L.U64.HI UR8, UR8, 0x5, UR9 ;  /* 0x0000000508087899 */ /* 0x000fc40008010209 */
[----:B------:R-:W-:Y:S01]  /*2b60*/  IMAD.WIDE.U32 R194, R12, 0x7, R190 ;  /* 0x000000070cc27825 */ /* 0x000fe200078e00be */
[----:B------:R-:W-:-:S03]  /*2b70*/  IADD3.X R193, R13, R218, R193, P1, !PT ;  /* 0x000000da0dc17210 */ /* 0x000fc60000ffe4c1 */
[-C--:B------:R-:W-:Y:S01]  /*2b80*/  IMAD.WIDE.U32 R158, R223, R12.reuse, R158 ;  /* 0x0000000cdf9e7225 */ /* 0x080fe200078e009e */
[----:B------:R-:W-:-:S03]  /*2b90*/  IADD3 R194, P1, R194, R12, RZ ;  /* 0x0000000cc2c27210 */ /* 0x000fc60007f3e0ff */
[----:B0-----:R-:W-:Y:S01]  /*2ba0*/  IMAD.WIDE.U32 R198, R12, 0x7, R192 ;  /* 0x000000070cc67825 */ /* 0x001fe200078e00c0 */
[----:B------:R-:W-:-:S03]  /*2bb0*/  IADD3.X R195, R13, R218, R195, P1, !PT ;  /* 0x000000da0dc37210 */ /* 0x000fc60000ffe4c3 */
[-C--:B------:R-:W-:Y:S01]  /*2bc0*/  IMAD.WIDE.U32 R160, R223, R12.reuse, R160 ;  /* 0x0000000cdfa07225 */ /* 0x080fe200078e00a0 */
[----:B--2---:R-:W-:-:S03]  /*2bd0*/  IADD3 R196, P1, R198, R12, RZ ;  /* 0x0000000cc6c47210 */ /* 0x004fc60007f3e0ff */
[----:B------:R-:W-:Y:S01]  /*2be0*/  IMAD.WIDE.U32 R200, R12, 0x7, R194 ;  /* 0x000000070cc87825 */ /* 0x000fe200078e00c2 */
[----:B------:R-:W-:-:S03]  /*2bf0*/  IADD3.X R197, R13, R218, R199, P1, !PT ;  /* 0x000000da0dc57210 */ /* 0x000fc60000ffe4c7 */
[-C--:B------:R-:W-:Y:S01]  /*2c00*/  IMAD.WIDE.U32 R162, R223, R12.reuse, R162 ;  /* 0x0000000cdfa27225 */ /* 0x080fe200078e00a2 */
[----:B------:R-:W-:-:S03]  /*2c10*/  IADD3 R198, P1, R200, R12, RZ ;  /* 0x0000000cc8c67210 */ /* 0x000fc60007f3e0ff */
[----:B------:R-:W-:Y:S01]  /*2c20*/  IMAD.WIDE.U32 R164, R223, R12, R164 ;  /* 0x0000000cdfa47225 */ /* 0x000fe200078e00a4 */
[----:B------:R-:W-:-:S03]  /*2c30*/  IADD3.X R199, R13, R218, R201, P1, !PT ;  /* 0x000000da0dc77210 */ /* 0x000fc60000ffe4c9 */
[----:B------:R-:W-:-:S04]  /*2c40*/  IMAD.WIDE.U32 R200, R12, 0x7, R196 ;  /* 0x000000070cc87825 */ /* 0x000fc800078e00c4 */
[----:B------:R-:W-:Y:S01]  /*2c50*/  IMAD.WIDE.U32 R202, R12, 0x7, R198 ;  /* 0x000000070cca7825 */ /* 0x000fe200078e00c6 */
[----:B------:R-:W-:-:S03]  /*2c60*/  IADD3 R200, P1, R200, R12, RZ ;  /* 0x0000000cc8c87210 */ /* 0x000fc60007f3e0ff */
[----:B------:R-:W-:Y:S01]  /*2c70*/  IMAD.WIDE.U32 R166, R223, R12, R166 ;  /* 0x0000000cdfa67225 */ /* 0x000fe200078e00a6 */
[----:B------:R-:W-:Y:S02]  /*2c80*/  IADD3.X R201, R13, R218, R201, P1, !PT ;  /* 0x000000da0dc97210 */ /* 0x000fe40000ffe4c9 */
[-C--:B------:R-:W-:Y:S01]  /*2c90*/  IADD3 R202, P1, R202, R12.reuse, RZ ;  /* 0x0000000ccaca7210 */ /* 0x080fe20007f3e0ff */
[----:B------:R-:W-:-:S03]  /*2ca0*/  IMAD.WIDE.U32 R168, R223, R12, R168 ;  /* 0x0000000cdfa87225 */ /* 0x000fc600078e00a8 */
[----:B------:R-:W-:Y:S01]  /*2cb0*/  IADD3.X R203, R13, R218, R203, P1, !PT ;  /* 0x000000da0dcb7210 */ /* 0x000fe20000ffe4cb */
        /* <DEDUP_REMOVED lines=16> */
[----:B------:R-:W-:Y:S01]  /*2dc0*/  IMAD.WIDE.U32 R178, R223, R12, R178 ;  /* 0x0000000cdfb27225 */ /* 0x000fe200078e00b2 */
[----:B------:R-:W-:-:S03]  /*2dd0*/  IADD3 R214, P1, R152, R214, RZ ;  /* 0x000000d698d67210 */ /* 0x000fc60007f3e0ff */
[----:B------:R-:W-:Y:S01]  /*2de0*/  IMAD.WIDE.U32 R180, R223, R12, R180 ;  /* 0x0000000cdfb47225 */ /* 0x000fe200078e00b4 */
[----:B------:R-:W-:Y:S02]  /*2df0*/  IADD3.X R215, R153, R221, R215, P1, !PT ;  /* 0x000000dd99d77210 */ /* 0x000fe40000ffe4d7 */
[----:B------:R-:W-:Y:S01]  /*2e00*/  IADD3 R212, P1, R152, R212, RZ ;  /* 0x000000d498d47210 */ /* 0x000fe20007f3e0ff */
        /* <DEDUP_REMOVED lines=35> */
[----:B------:R-:W-:-:S03]  /*3040*/  IMAD.WIDE.U32 R212, R8, UR12, R212 ;  /* 0x0000000c08d47c25 */ /* 0x000fc6000f8e00d4 */
[----:B------:R-:W-:Y:S01]  /*3050*/  IADD3.X R175, R153, R221, R175, P1, !PT ;  /* 0x000000dd99af7210 */ /* 0x000fe20000ffe4af */
[----:B------:R-:W-:Y:S01]  /*3060*/  IMAD.IADD R213, R219, 0x1, R213 ;  /* 0x00000001dbd57824 */ /* 0x000fe200078e02d5 */
[----:B------:R-:W-:-:S04]  /*3070*/  IADD3 R176, P1, R152, R176, RZ ;  /* 0x000000b098b07210 */ /* 0x000fc80007f3e0ff */
[----:B------:R-:W-:Y:S02]  /*3080*/  IADD3.X R177, R153, R221, R177, P1, !PT ;  /* 0x000000dd99b17210 */ /* 0x000fe40000ffe4b1 */
        /* <DEDUP_REMOVED lines=29> */
[CC--:B------:R-:W-:Y:S02]  /*3260*/  IADD3.X R207, R153.reuse, R221.reuse, R207, P1, !PT ;  /* 0x000000dd99cf7210 */ /* 0x0c0fe40000ffe4cf */
[C---:B------:R-:W-:Y:S02]  /*3270*/  IADD3 R208, P1, R152.reuse, R208, RZ ;  /* 0x000000d098d07210 */ /* 0x040fe40007f3e0ff */
[----:B------:R-:W-:Y:S02]  /*3280*/  IADD3 R152, P5, R152, R216, RZ ;  /* 0x000000d898987210 */ /* 0x000fe40007fbe0ff */
[CC--:B------:R-:W-:Y:S02]  /*3290*/  IADD3.X R209, R153.reuse, R221.reuse, R209, P1, !PT ;  /* 0x000000dd99d17210 */ /* 0x0c0fe40000ffe4d1 */
[----:B------:R-:W-:Y:S01]  /*32a0*/  IADD3.X R153, R153, R221, R217, P5, !PT ;  /* 0x000000dd99997210 */ /* 0x000fe20002ffe4d9 */
[----:B------:R-:W-:Y:S01]  /*32b0*/  IMAD.WIDE.U32 R216, R8, UR12, R214 ;  /* 0x0000000c08d87c25 */ /* 0x000fe2000f8e00d6 */
[----:B------:R-:W-:-:S03]  /*32c0*/  IADD3 R92, P5, R20, UR10, RZ ;  /* 0x0000000a145c7c10 */ /* 0x000fc6000ffbe0ff */
[----:B------:R-:W-:Y:S01]  /*32d0*/  IMAD.IADD R215, R219, 0x1, R217 ;  /* 0x00000001dbd77824 */ /* 0x000fe200078e02d9 */
[----:B------:R-:W-:-:S04]  /*32e0*/  LEA R214, P1, R216, UR14, 0x2 ;  /* 0x0000000ed8d67c11 */ /* 0x000fc8000f8210ff */
[----:B------:R-:W-:Y:S02]  /*32f0*/  LEA.HI.X R215, R216, UR15, R215, 0x2, P1 ;  /* 0x0000000fd8d77c11 */ /* 0x000fe400088f14d7 */
[----:B------:R-:W-:Y:S01]  /*3300*/  ISETP.GT.AND P1, PT, R10, 0x8, P0 ;  /* 0x000000080a00780c */ /* 0x000fe20000724270 */
[----:B---3--:R-:W-:-:S04]  /*3310*/  FMUL R216, R220, UR20 ;  /* 0x00000014dcd87c20 */ /* 0x008fc80008400000 */
[----:B------:R-:W-:Y:S01]  /*3320*/  FFMA R221, R93, UR17, R216 ;  /* 0x000000115ddd7c23 */ /* 0x000fe200080000d8 */
[----:B------:R-:W-:Y:S02]  /*3330*/  IADD3.X R93, R21, UR8, RZ, P5, !PT ;  /* 0x00000008155d7c10 */ /* 0x000fe4000affe4ff */
[----:B------:R-:W-:-:S03]  /*3340*/  LEA R216, P5, R212, UR14, 0x2 ;  /* 0x0000000ed4d87c11 */ /* 0x000fc6000f8a10ff */
[----:B------:R0:W-:Y:S01]  /*3350*/  @P4 STG.E desc[UR18][R92.64], R221 ;  /* 0x000000dd5c004986 */ /* 0x0001e2000c101912 */
[----:B------:R-:W-:Y:S01]  /*3360*/  LEA.HI.X R217, R212, UR15, R213, 0x2, P5 ;  /* 0x0000000fd4d97c11 */ /* 0x000fe2000a8f14d5 */
[----:B------:R-:W-:Y:S08]  /*3370*/  @!P1 BRA `(.L_x_34) ;  /* 0x0000000000049947 */ /* 0x000ff00003800000 */
[----:B------:R2:W5:Y:S02]  /*3380*/  LDG.E.LTC128B R220, desc[UR18][R214.64+0x20] ;  /* 0x00002012d6dc7981 */ /* 0x000564000c1e1920 */
.L_x_34:
[----:B------:R-:W-:Y:S05]  /*3390*/  BSYNC B1 ;  /* 0x0000000000017941 */ /* 0x000fea0003800000 */
.L_x_33:
[----:B-----5:R-:W-:Y:S01]  /*33a0*/  FMUL R213, R220, UR20 ;  /* 0x00000014dcd57c20 */ /* 0x020fe20008400000 */
[----:B------:R-:W-:Y:S01]  /*33b0*/  ISETP.GT.AND P4, PT, R10, 0x9, P0 ;  /* 0x000000090a00780c */ /* 0x000fe20000784270 */
[----:B------:R-:W-:Y:S02]  /*33c0*/  BSSY B1, `(.L_x_35) ;  /* 0x0000005000017945 */ /* 0x000fe40003800000 */
[----:B------:R-:W-:-:S05]  /*33d0*/  FFMA R213, R94, UR17, R213 ;  /* 0x000000115ed57c23 */ /* 0x000fca00080000d5 */
[----:B------:R3:W-:Y:S05]  /*33e0*/  @P1 STG.E desc[UR18][R156.64+0x20], R213 ;  /* 0x000020d59c001986 */ /* 0x0007ea000c101912 */
[----:B------:R-:W-:Y:S05]  /*33f0*/  @!P4 BRA `(.L_x_36) ;  /* 0x000000000004c947 */ /* 0x000fea0003800000 */
[----:B------:R4:W5:Y:S02]  /*3400*/  LDG.E.LTC128B R220, desc[UR18][R216.64+0x20] ;  /* 0x00002012d8dc7981 */ /* 0x000964000c1e1920 */
.L_x_36:
[----:B------:R-:W-:Y:S05]  /*3410*/  BSYNC B1 ;  /* 0x0000000000017941 */ /* 0x000fea0003800000 */
.L_x_35:
[----:B-----5:R-:W-:Y:S01]  /*3420*/  FMUL R94, R220, UR20 ;  /* 0x00000014dc5e7c20 */ /* 0x020fe20008400000 */
[----:B------:R-:W-:Y:S01]  /*3430*/  IMAD.WIDE.U32 R90, R12, 0x7, R90 ;  /* 0x000000070c5a7825 */ /* 0x000fe200078e005a */
[----:B------:R-:W-:Y:S01]  /*3440*/  ISETP.GT.AND P1, PT, R10, 0x10, P2 ;  /* 0x000000100a00780c */ /* 0x000fe20001724270 */
[----:B------:R-:W-:Y:S02]  /*3450*/  BSSY B1, `(.L_x_37) ;  /* 0x000000b000017945 */ /* 0x000fe40003800000 */
[----:B---3--:R-:W-:Y:S01]  /*3460*/  FFMA R213, R95, UR17, R94 ;  /* 0x000000115fd57c23 */ /* 0x008fe2000800005e */
[----:B0-----:R-:W-:-:S04]  /*3470*/  IMAD.IADD R221, R218, 0x1, R91 ;  /* 0x00000001dadd7824 */ /* 0x001fc800078e025b */
[----:B------:R0:W-:Y:S01]  /*3480*/  @P4 STG.E desc[UR18][R92.64+0x20], R213 ;  /* 0x000020d55c004986 */ /* 0x0001e2000c101912 */
[----:B------:R-:W-:-:S05]  /*3490*/  IADD3 R95, P4, R14, R90, RZ ;  /* 0x0000005a0e5f7210 */ /* 0x000fca0007f9e0ff */
[----:B------:R-:W-:Y:S01]  /*34a0*/  IMAD.X R212, R221, 0x1, R17, P4 ;  /* 0x00000001ddd47824 */ /* 0x000fe200020e0611 */
[----:B------:R-:W-:-:S04]  /*34b0*/  LEA R94, P4, R95, UR14, 0x2 ;  /* 0x0000000e5f5e7c11 */ /* 0x000fc8000f8810ff */
[----:B------:R-:W-:Y:S01]  /*34c0*/  LEA.HI.X R95, R95, UR15, R212, 0x2, P4 ;  /* 0x0000000f5f5f7c11 */ /* 0x000fe2000a0f14d4 */
[----:B------:R-:W-:Y:S01]  /*34d0*/  IMAD.MOV.U32 R212, RZ, RZ, R220 ;  /* 0x000000ffffd47224 */ /* 0x000fe200078e00dc */
[----:B0-----:R-:W-:Y:S07]  /*34e0*/  @!P1 BRA `(.L_x_38) ;  /* 0x0000000000049947 */ /* 0x001fee0003800000 */
[----:B------:R0:W5:Y:S02]  /*34f0*/  LDG.E.LTC128B R212, desc[UR18][R94.64] ;  /* 0x000000125ed47981 */ /* 0x000164000c1e1920 */
.L_x_38:
[----:B------:R-:W-:Y:S05]  /*3500*/  BSYNC B1 ;  /* 0x0000000000017941 */ /* 0x000fea0003800000 */
.L_x_37:
[----:B------:R-:W-:Y:S01]  /*3510*/  IADD3 R154, P4, R154, UR10, RZ ;  /* 0x0000000a9a9a7c10 */ /* 0x000fe2000ff9e0ff */
[----:B-----5:R-:W-:Y:S01]  /*3520*/  FMUL R91, R212, UR20 ;  /* 0x00000014d45b7c20 */ /* 0x020fe20008400000 */
[----:B------:R-:W-:Y:S01]  /*3530*/  IADD3 R90, P5, R90, R12, RZ ;  /* 0x0000000c5a5a7210 */ /* 0x000fe20007fbe0ff */
[----:B------:R-:W-:Y:S01]  /*3540*/  BSSY B1, `(.L_x_39) ;  /* 0x000000c000017945 */ /* 0x000fe20003800000 */
[----:B------:R-:W-:Y:S01]  /*3550*/  IADD3.X R155, R157, UR8, RZ, P4, !PT ;  /* 0x000000089d9b7c10 */ /* 0x000fe2000a7fe4ff */
[----:B------:R-:W-:Y:S01]  /*3560*/  FFMA R213, R96, UR17, R91 ;  /* 0x0000001160d57c23 */ /* 0x000fe2000800005b */
[----:B------:R-:W-:Y:S01]  /*3570*/  ISETP.GT.AND P4, PT, R10, 0x11, P2 ;  /* 0x000000110a00780c */ /* 0x000fe20001784270 */
[----:B------:R-:W-:Y:S01]  /*3580*/  IMAD.X R91, R221, 0x1, R13, P5 ;  /* 0x00000001dd5b7824 */ /* 0x000fe200028e060d */
[----:B0-----:R-:W-:Y:S02]  /*3590*/  IADD3 R95, P5, R90, R14, RZ ;  /* 0x0000000e5a5f7210 */ /* 0x001fe40007fbe0ff */
[----:B------:R0:W-:Y:S03]  /*35a0*/  @P1 STG.E desc[UR18][R154.64], R213 ;  /* 0x000000d59a001986 */ /* 0x0001e6000c101912 */
[----:B------:R-:W-:Y:S01]  /*35b0*/  IMAD.X R96, R91, 0x1, R17, P5 ;  /* 0x000000015b607824 */ /* 0x000fe200028e0611 */
[----:B------:R-:W-:-:S04]  /*35c0*/  LEA R94, P5, R95, UR14, 0x2 ;  /* 0x0000000e5f5e7c11 */ /* 0x000fc8000f8a10ff */
[----:B------:R-:W-:Y:S01]  /*35d0*/  LEA.HI.X R95, R95, UR15, R96, 0x2, P5 ;  /* 0x0000000f5f5f7c11 */ /* 0x000fe2000a8f1460 */
[----:B------:R-:W-:Y:S08]  /*35e0*/  @!P4 BRA `(.L_x_40) ;  /* 0x000000000004c947 */ /* 0x000ff00003800000 */
[----:B------:R3:W5:Y:S02]  /*35f0*/  LDG.E.LTC128B R212, desc[UR18][R94.64] ;  /* 0x000000125ed47981 */ /* 0x000764000c1e1920 */
.L_x_40:
[----:B------:R-:W-:Y:S05]  /*3600*/  BSYNC B1 ;  /* 0x0000000000017941 */ /* 0x000fea0003800000 */
.L_x_39:
[----:B------:R-:W-:Y:S01]  /*3610*/  IMAD.WIDE.U32 R210, R8, UR12, R210 ;  /* 0x0000000c08d27c25 */ /* 0x000fe2000f8e00d2 */
[----:B------:R-:W-:Y:S01]  /*3620*/  IADD3 R96, P5, R92, UR10, RZ ;  /* 0x0000000a5c607c10 */ /* 0x000fe2000ffbe0ff */
[----:B------:R-:W-:Y:S02]  /*3630*/  BSSY B1, `(.L_x_41) ;  /* 0x000000f000017945 */ /* 0x000fe40003800000 */
[----:B---3--:R-:W-:Y:S01]  /*3640*/  IMAD.IADD R95, R219, 0x1, R211 ;  /* 0x00000001db5f7824 */ /* 0x008fe200078e02d3 */
[----:B------:R-:W-:Y:S01]  /*3650*/  LEA R94, P1, R210, UR14, 0x2 ;  /* 0x0000000ed25e7c11 */ /* 0x000fe2000f8210ff */
[----:B------:R-:W-:-:S03]  /*3660*/  IMAD.WIDE.U32 R158, R8, UR12, R158 ;  /* 0x0000000c089e7c25 */ /* 0x000fc6000f8e009e */
[----:B------:R-:W-:Y:S01]  /*3670*/  LEA.HI.X R95, R210, UR15, R95, 0x2, P1 ;  /* 0x0000000fd25f7c11 */ /* 0x000fe200088f145f */
[----:B-----5:R-:W-:Y:S01]  /*3680*/  FMUL R210, R212, UR20 ;  /* 0x00000014d4d27c20 */ /* 0x020fe20008400000 */
[----:B------:R-:W-:Y:S01]  /*3690*/  ISETP.GT.AND P1, PT, R10, 0x10, P0 ;  /* 0x000000100a00780c */ /* 0x000fe20000724270 */
[----:B------:R-:W-:Y:S02]  /*36a0*/  IMAD.IADD R159, R219, 0x1, R159 ;  /* 0x00000001db9f7824 */ /* 0x000fe400078e029f */
[----:B0-----:R-:W-:Y:S01]  /*36b0*/  FFMA R213, R97, UR17, R210 ;  /* 0x0000001161d57c23 */ /* 0x001fe200080000d2 */
[----:B------:R-:W-:Y:S02]  /*36c0*/  IADD3.X R97, R93, UR8, RZ, P5, !PT ;  /* 0x000000085d617c10 */ /* 0x000fe4000affe4ff */
[----:B------:R-:W-:-:S03]  /*36d0*/  LEA R210, P5, R158, UR14, 0x2 ;  /* 0x0000000e9ed27c11 */ /* 0x000fc6000f8a10ff */
[----:B------:R0:W-:Y:S01]  /*36e0*/  @P4 STG.E desc[UR18][R96.64], R213 ;  /* 0x000000d560004986 */ /* 0x0001e2000c101912 */
[----:B------:R-:W-:-:S03]  /*36f0*/  LEA.HI.X R211, R158, UR15, R159, 0x2, P5 ;  /* 0x0000000f9ed37c11 */ /* 0x000fc6000a8f149f */
[----:B------:R-:W-:Y:S06]  /*3700*/  @!P1 BRA `(.L_x_42) ;  /* 0x0000000000049947 */ /* 0x000fec0003800000 */
[----:B------:R3:W5:Y:S02]  /*3710*/  LDG.E.LTC128B R212, desc[UR18][R94.64+0x20] ;  /* 0x000020125ed47981 */ /* 0x000764000c1e1920 */
.L_x_42:
[----:B------:R-:W-:Y:S05]  /*3720*/  BSYNC B1 ;  /* 0x0000000000017941 */ /* 0x000fea0003800000 */
.L_x_41:
[----:B-----5:R-:W-:Y:S01]  /*3730*/  FMUL R159, R212, UR20 ;  /* 0x00000014d49f7c20 */ /* 0x020fe20008400000 */
[----:B------:R-:W-:Y:S01]  /*3740*/  ISETP.GT.AND P4, PT, R10, 0x11, P0 ;  /* 0x000000110a00780c */ /* 0x000fe20000784270 */
[----:B------:R-:W-:Y:S02]  /*3750*/  BSSY B1, `(.L_x_43) ;  /* 0x0000005000017945 */ /* 0x000fe40003800000 */
[----:B------:R-:W-:-:S05]  /*3760*/  FFMA R159, R98, UR17, R159 ;  /* 0x00000011629f7c23 */ /* 0x000fca000800009f */
[----:B------:R0:W-:Y:S05]  /*3770*/  @P1 STG.E desc[UR18][R154.64+0x20], R159 ;  /* 0x0000209f9a001986 */ /* 0x0001ea000c101912 */
[----:B------:R-:W-:Y:S05]  /*3780*/  @!P4 BRA `(.L_x_44) ;  /* 0x000000000004c947 */ /* 0x000fea0003800000 */
[----:B------:R0:W5:Y:S02]  /*3790*/  LDG.E.LTC128B R212, desc[UR18][R210.64+0x20] ;  /* 0x00002012d2d47981 */ /* 0x000164000c1e1920 */
.L_x_44:
[----:B------:R-:W-:Y:S05]  /*37a0*/  BSYNC B1 ;  /* 0x0000000000017941 */ /* 0x000fea0003800000 */
.L_x_43:
[----:B-----5:R-:W-:Y:S01]  /*37b0*/  FMUL R98, R212, UR20 ;  /* 0x00000014d4627c20 */ /* 0x020fe20008400000 */
[----:B------:R-:W-:Y:S01]  /*37c0*/  IMAD.WIDE.U32 R90, R12, 0x7, R90 ;  /* 0x000000070c5a7825 */ /* 0x000fe200078e005a */
[----:B------:R-:W-:Y:S01]  /*37d0*/  ISETP.GT.AND P1, PT, R10, 0x18, P2 ;  /* 0x000000180a00780c */ /* 0x000fe20001724270 */
[----:B------:R-:W-:Y:S02]  /*37e0*/  BSSY B1, `(.L_x_45) ;  /* 0x000000a000017945 */ /* 0x000fe40003800000 */
[----:B0-----:R-:W-:Y:S01]  /*37f0*/  FFMA R159, R99, UR17, R98 ;  /* 0x00000011639f7c23 */ /* 0x001fe20008000062 */
[----:B------:R-:W-:-:S04]  /*3800*/  IMAD.IADD R213, R218, 0x1, R91 ;  /* 0x00000001dad57824 */ /* 0x000fc800078e025b */
[----:B------:R0:W-:Y:S01]  /*3810*/  @P4 STG.E desc[UR18][R96.64+0x20], R159 ;  /* 0x0000209f60004986 */ /* 0x0001e2000c101912 */
[----:B------:R-:W-:-:S05]  /*3820*/  IADD3 R99, P4, R14, R90, RZ ;  /* 0x0000005a0e637210 */ /* 0x000fca0007f9e0ff */
[----:B------:R-:W-:Y:S01]  /*3830*/  IMAD.X R158, R213, 0x1, R17, P4 ;  /* 0x00000001d59e7824 */ /* 0x000fe200020e0611 */
[----:B------:R-:W-:-:S04]  /*3840*/  LEA R98, P4, R99, UR14, 0x2 ;  /* 0x0000000e63627c11 */ /* 0x000fc8000f8810ff */
[----:B------:R-:W-:Y:S01]  /*3850*/  LEA.HI.X R99, R99, UR15, R158, 0x2, P4 ;  /* 0x0000000f63637c11 */ /* 0x000fe2000a0f149e */
[----:B0-----:R-:W-:Y:S08]  /*3860*/  @!P1 BRA `(.L_x_46) ;  /* 0x0000000000049947 */ /* 0x001ff00003800000 */
[----:B------:R0:W5:Y:S02]  /*3870*/  LDG.E.LTC128B R212, desc[UR18][R98.64] ;  /* 0x0000001262d47981 */ /* 0x000164000c1e1920 */
.L_x_46:
[----:B------:R-:W-:Y:S05]  /*3880*/  BSYNC B1 ;  /* 0x0000000000017941 */ /* 0x000fea0003800000 */
.L_x_45:
[----:B0-----:R-:W-:Y:S01]  /*3890*/  IADD3 R98, P5, R90, R12, RZ ;  /* 0x0000000c5a627210 */ /* 0x001fe20007fbe0ff */
[----:B-----5:R-:W-:Y:S01]  /*38a0*/  FMUL R91, R212, UR20 ;  /* 0x00000014d45b7c20 */ /* 0x020fe20008400000 */
[----:B------:R-:W-:Y:S01]  /*38b0*/  IADD3 R90, P4, R154, UR10, RZ ;  /* 0x0000000a9a5a7c10 */ /* 0x000fe2000ff9e0ff */
[----:B------:R-:W-:Y:S02]  /*38c0*/  BSSY B1, `(.L_x_47) ;  /* 0x000000c000017945 */ /* 0x000fe40003800000 */
[----:B------:R-:W-:Y:S01]  /*38d0*/  FFMA R221, R100, UR17, R91 ;  /* 0x0000001164dd7c23 */ /* 0x000fe2000800005b */
[----:B------:R-:W-:Y:S01]  /*38e0*/  IADD3.X R91, R155, UR8, RZ, P4, !PT ;  /* 0x000000089b5b7c10 */ /* 0x000fe2000a7fe4ff */
[----:B------:R-:W-:Y:S01]  /*38f0*/  IMAD.X R99, R213, 0x1, R13, P5 ;  /* 0x00000001d5637824 */ /* 0x000fe200028e060d */
[----:B------:R-:W-:Y:S02]  /*3900*/  ISETP.GT.AND P4, PT, R10, 0x19, P2 ;  /* 0x000000190a00780c */ /* 0x000fe40001784270 */
[----:B------:R-:W-:Y:S01]  /*3910*/  IADD3 R100, P5, R98, R14, RZ ;  /* 0x0000000e62647210 */ /* 0x000fe20007fbe0ff */
[----:B------:R0:W-:Y:S04]  /*3920*/  @P1 STG.E desc[UR18][R90.64], R221 ;  /* 0x000000dd5a001986 */ /* 0x0001e8000c101912 */
[----:B------:R-:W-:Y:S01]  /*3930*/  IMAD.X R159, R99, 0x1, R17, P5 ;  /* 0x00000001639f7824 */ /* 0x000fe200028e0611 */
[----:B------:R-:W-:-:S04]  /*3940*/  LEA R158, P5, R100, UR14, 0x2 ;  /* 0x0000000e649e7c11 */ /* 0x000fc8000f8a10ff */
[----:B------:R-:W-:Y:S01]  /*3950*/  LEA.HI.X R159, R100, UR15, R159, 0x2, P5 ;  /* 0x0000000f649f7c11 */ /* 0x000fe2000a8f149f */
[----:B------:R-:W-:Y:S08]  /*3960*/  @!P4 BRA `(.L_x_48) ;  /* 0x000000000004c947 */ /* 0x000ff00003800000 */
[----:B------:R0:W5:Y:S02]  /*3970*/  LDG.E.LTC128B R212, desc[UR18][R158.64] ;  /* 0x000000129ed47981 */ /* 0x000164000c1e1920 */
.L_x_48:
[----:B------:R-:W-:Y:S05]  /*3980*/  BSYNC B1 ;  /* 0x0000000000017941 */ /* 0x000fea0003800000 */
.L_x_47:
[----:B------:R-:W-:Y:S01]  /*3990*/  IMAD.WIDE.U32 R160, R8, UR12, R160 ;  /* 0x0000000c08a07c25 */ /* 0x000fe2000f8e00a0 */
[----:B------:R-:W-:Y:S01]  /*39a0*/  IADD3 R100, P5, R96, UR10, RZ ;  /* 0x0000000a60647c10 */ /* 0x000fe2000ffbe0ff */
[----:B------:R-:W-:Y:S02]  /*39b0*/  BSSY B1, `(.L_x_49) ;  /* 0x000000f000017945 */ /* 0x000fe40003800000 */
[----:B0-----:R-:W-:Y:S01]  /*39c0*/  IMAD.IADD R159, R219, 0x1, R161 ;  /* 0x00000001db9f7824 */ /* 0x001fe200078e02a1 */
[----:B------:R-:W-:Y:S01]  /*39d0*/  LEA R158, P1, R160, UR14, 0x2 ;  /* 0x0000000ea09e7c11 */ /* 0x000fe2000f8210ff */
[----:B------:R-:W-:-:S03]  /*39e0*/  IMAD.WIDE.U32 R162, R8, UR12, R162 ;  /* 0x0000000c08a27c25 */ /* 0x000fc6000f8e00a2 */
[----:B------:R-:W-:Y:S01]  /*39f0*/  LEA.HI.X R159, R160, UR15, R159, 0x2, P1 ;  /* 0x0000000fa09f7c11 */ /* 0x000fe200088f149f */
[----:B-----5:R-:W-:Y:S01]  /*3a00*/  FMUL R160, R212, UR20 ;  /* 0x00000014d4a07c20 */ /* 0x020fe20008400000 */
[----:B------:R-:W-:Y:S01]  /*3a10*/  ISETP.GT.AND P1, PT, R10, 0x18, P0 ;  /* 0x000000180a00780c */ /* 0x000fe20000724270 */
[----:B------:R-:W-:Y:S02]  /*3a20*/  IMAD.IADD R161, R219, 0x1, R163 ;  /* 0x00000001dba17824 */ /* 0x000fe400078e02a3 */
[----:B------:R-:W-:Y:S01]  /*3a30*/  FFMA R213, R101, UR17, R160 ;  /* 0x0000001165d57c23 */ /* 0x000fe200080000a0 */
[----:B------:R-:W-:Y:S02]  /*3a40*/  IADD3.X R101, R97, UR8, RZ, P5, !PT ;  /* 0x0000000861657c10 */ /* 0x000fe4000affe4ff */
[----:B------:R-:W-:-:S03]  /*3a50*/  LEA R160, P5, R162, UR14, 0x2 ;  /* 0x0000000ea2a07c11 */ /* 0x000fc6000f8a10ff */
[----:B------:R0:W-:Y:S01]  /*3a60*/  @P4 STG.E desc[UR18][R100.64], R213 ;  /* 0x000000d564004986 */ /* 0x0001e2000c101912 */
[----:B------:R-:W-:-:S03]  /*3a70*/  LEA.HI.X R161, R162, UR15, R161, 0x2, P5 ;  /* 0x0000000fa2a17c11 */ /* 0x000fc6000a8f14a1 */
[----:B------:R-:W-:Y:S06]  /*3a80*/  @!P1 BRA `(.L_x_50) ;  /* 0x0000000000049947 */ /* 0x000fec0003800000 */
[----:B------:R0:W5:Y:S02]  /*3a90*/  LDG.E.LTC128B R212, desc[UR18][R158.64+0x20] ;  /* 0x000020129ed47981 */ /* 0x000164000c1e1920 */
.L_x_50:
[----:B------:R-:W-:Y:S05]  /*3aa0*/  BSYNC B1 ;  /* 0x0000000000017941 */ /* 0x000fea0003800000 */
.L_x_49:
[----:B-----5:R-:W-:Y:S01]  /*3ab0*/  FMUL R163, R212, UR20 ;  /* 0x00000014d4a37c20 */ /* 0x020fe20008400000 */
[----:B------:R-:W-:Y:S01]  /*3ac0*/  ISETP.GT.AND P4, PT, R10, 0x19, P0 ;  /* 0x000000190a00780c */ /* 0x000fe20000784270 */
[----:B------:R-:W-:Y:S02]  /*3ad0*/  BSSY B1, `(.L_x_51) ;  /* 0x0000005000017945 */ /* 0x000fe40003800000 */
[----:B------:R-:W-:-:S05]  /*3ae0*/  FFMA R163, R102, UR17, R163 ;  /* 0x0000001166a37c23 */ /* 0x000fca00080000a3 */
[----:B------:R0:W-:Y:S05]  /*3af0*/  @P1 STG.E desc[UR18][R90.64+0x20], R163 ;  /* 0x000020a35a001986 */ /* 0x0001ea000c101912 */
[----:B------:R-:W-:Y:S05]  /*3b00*/  @!P4 BRA `(.L_x_52) ;  /* 0x000000000004c947 */ /* 0x000fea0003800000 */
[----:B------:R0:W5:Y:S02]  /*3b10*/  LDG.E.LTC128B R212, desc[UR18][R160.64+0x20] ;  /* 0x00002012a0d47981 */ /* 0x000164000c1e1920 */
.L_x_52:
[----:B------:R-:W-:Y:S05]  /*3b20*/  BSYNC B1 ;  /* 0x0000000000017941 */ /* 0x000fea0003800000 */
.L_x_51:
        /* <DEDUP_REMOVED lines=13> */
.L_x_54:
[----:B------:R-:W-:Y:S05]  /*3c00*/  BSYNC B1 ;  /* 0x0000000000017941 */ /* 0x000fea0003800000 */
.L_x_53:
        /* <DEDUP_REMOVED lines=15> */
.L_x_56:
[----:B------:R-:W-:Y:S05]  /*3d00*/  BSYNC B1 ;  /* 0x0000000000017941 */ /* 0x000fea0003800000 */
.L_x_55:
        /* <DEDUP_REMOVED lines=17> */
.L_x_58:
[----:B------:R-:W-:Y:S05]  /*3e20*/  BSYNC B1 ;  /* 0x0000000000017941 */ /* 0x000fea0003800000 */
.L_x_57:
[----:B-----5:R-:W-:Y:S01]  /*3e30*/  FMUL R167, R212, UR20 ;  /* 0x00000014d4a77c20 */ /* 0x020fe20008400000 */
[----:B------:R-:W-:Y:S01]  /*3e40*/  ISETP.GT.AND P4, PT, R10, 0x21, P0 ;  /* 0x000000210a00780c */ /* 0x000fe20000784270 */
[----:B------:R-:W-:Y:S02]  /*3e50*/  BSSY B1, `(.L_x_59) ;  /* 0x0000005000017945 */ /* 0x000fe40003800000 */
[----:B------:R-:W-:-:S05]  /*3e60*/  FFMA R167, R106, UR17, R167 ;  /* 0x000000116aa77c23 */ /* 0x000fca00080000a7 */
[----:B------:R0:W-:Y:S05]  /*3e70*/  @P1 STG.E desc[UR18][R98.64+0x20], R167 ;  /* 0x000020a762001986 */ /* 0x0001ea000c101912 */
[----:B------:R-:W-:Y:S05]  /*3e80*/  @!P4 BRA `(.L_x_60) ;  /* 0x000000000004c947 */ /* 0x000fea0003800000 */
[----:B------:R0:W5:Y:S02]  /*3e90*/  LDG.E.LTC128B R212, desc[UR18][R164.64+0x20] ;  /* 0x00002012a4d47981 */ /* 0x000164000c1e1920 */
.L_x_60:
[----:B------:R-:W-:Y:S05]  /*3ea0*/  BSYNC B1 ;  /* 0x0000000000017941 */ /* 0x000fea0003800000 */
.L_x_59:
        /* <DEDUP_REMOVED lines=13> */
.L_x_62:
[----:B------:R-:W-:Y:S05]  /*3f80*/  BSYNC B1 ;  /* 0x0000000000017941 */ /* 0x000fea0003800000 */
.L_x_61:
        /* <DEDUP_REMOVED lines=15> */
.L_x_64:
[----:B------:R-:W-:Y:S05]  /*4080*/  BSYNC B1 ;  /* 0x0000000000017941 */ /* 0x000fea0003800000 */
.L_x_63:
        /* <DEDUP_REMOVED lines=17> */
.L_x_66:
[----:B------:R-:W-:Y:S05]  /*41a0*/  BSYNC B1 ;  /* 0x0000000000017941 */ /* 0x000fea0003800000 */
.L_x_65:
[----:B-----5:R-:W-:Y:S01]  /*41b0*/  FMUL R171, R212, UR20 ;  /* 0x00000014d4ab7c20 */ /* 0x020fe20008400000 */
[----:B------:R-:W-:Y:S01]  /*41c0*/  ISETP.GT.AND P4, PT, R10, 0x29, P0 ;  /* 0x000000290a00780c */ /* 0x000fe20000784270 */
[----:B------:R-:W-:Y:S02]  /*41d0*/  BSSY B1, `(.L_x_67) ;  /* 0x0000005000017945 */ /* 0x000fe40003800000 */
[----:B------:R-:W-:-:S05]  /*41e0*/  FFMA R171, R110, UR17, R171 ;  /* 0x000000116eab7c23 */ /* 0x000fca00080000ab */
[----:B------:R0:W-:Y:S05]  /*41f0*/  @P1 STG.E desc[UR18][R102.64+0x20], R171 ;  /* 0x000020ab66001986 */ /* 0x0001ea000c101912 */
[----:B------:R-:W-:Y:S05]  /*4200*/  @!P4 BRA `(.L_x_68) ;  /* 0x000000000004c947 */ /* 0x000fea0003800000 */
[----:B------:R0:W5:Y:S02]  /*4210*/  LDG.E.LTC128B R212, desc[UR18][R168.64+0x20] ;  /* 0x00002012a8d47981 */ /* 0x000164000c1e1920 */
.L_x_68:
[----:B------:R-:W-:Y:S05]  /*4220*/  BSYNC B1 ;  /* 0x0000000000017941 */ /* 0x000fea0003800000 */
.L_x_67:
        /* <DEDUP_REMOVED lines=13> */
.L_x_70:
[----:B------:R-:W-:Y:S05]  /*4300*/  BSYNC B1 ;  /* 0x0000000000017941 */ /* 0x000fea0003800000 */
.L_x_69:
        /* <DEDUP_REMOVED lines=15> */
.L_x_72:
[----:B------:R-:W-:Y:S05]  /*4400*/  BSYNC B1 ;  /* 0x0000000000017941 */ /* 0x000fea0003800000 */
.L_x_71:
        /* <DEDUP_REMOVED lines=17> */
.L_x_74:
[----:B------:R-:W-:Y:S05]  /*4520*/  BSYNC B1 ;  /* 0x0000000000017941 */ /* 0x000fea0003800000 */
.L_x_73:
[----:B-----5:R-:W-:Y:S01]  /*4530*/  FMUL R175, R212, UR20 ;  /* 0x00000014d4af7c20 */ /* 0x020fe20008400000 */
[----:B------:R-:W-:Y:S01]  /*4540*/  ISETP.GT.AND P4, PT, R10, 0x31, P0 ;  /* 0x000000310a00780c */ /* 0x000fe20000784270 */
[----:B------:R-:W-:Y:S02]  /*4550*/  BSSY B1, `(.L_x_75) ;  /* 0x0000005000017945 */ /* 0x000fe40003800000 */
[----:B------:R-:W-:-:S05]  /*4560*/  FFMA R175, R114, UR17, R175 ;  /* 0x0000001172af7c23 */ /* 0x000fca00080000af */
[----:B------:R0:W-:Y:S05]  /*4570*/  @P1 STG.E desc[UR18][R106.64+0x20], R175 ;  /* 0x000020af6a001986 */ /* 0x0001ea000c101912 */
[----:B------:R-:W-:Y:S05]  /*4580*/  @!P4 BRA `(.L_x_76) ;  /* 0x000000000004c947 */ /* 0x000fea0003800000 */
[----:B------:R0:W5:Y:S02]  /*4590*/  LDG.E.LTC128B R212, desc[UR18][R172.64+0x20] ;  /* 0x00002012acd47981 */ /* 0x000164000c1e1920 */
.L_x_76:
[----:B------:R-:W-:Y:S05]  /*45a0*/  BSYNC B1 ;  /* 0x0000000000017941 */ /* 0x000fea0003800000 */
.L_x_75:
        /* <DEDUP_REMOVED lines=13> */
.L_x_78:
[----:B------:R-:W-:Y:S05]  /*4680*/  BSYNC B1 ;  /* 0x0000000000017941 */ /* 0x000fea0003800000 */
.L_x_77:
        /* <DEDUP_REMOVED lines=15> */
.L_x_80:
[----:B------:R-:W-:Y:S05]  /*4780*/  BSYNC B1 ;  /* 0x0000000000017941 */ /* 0x000fea0003800000 */
.L_x_79:
        /* <DEDUP_REMOVED lines=17> */
.L_x_82:
[----:B------:R-:W-:Y:S05]  /*48a0*/  BSYNC B1 ;  /* 0x0000000000017941 */ /* 0x000fea0003800000 */
.L_x_81:
[----:B-----5:R-:W-:Y:S01]  /*48b0*/  FMUL R179, R212, UR20 ;  /* 0x00000014d4b37c20 */ /* 0x020fe20008400000 */
[----:B------:R-:W-:Y:S01]  /*48c0*/  ISETP.GT.AND P4, PT, R10, 0x39, P0 ;  /* 0x000000390a00780c */ /* 0x000fe20000784270 */
[----:B------:R-:W-:Y:S02]  /*48d0*/  BSSY B1, `(.L_x_83) ;  /* 0x0000005000017945 */ /* 0x000fe40003800000 */
[----:B------:R-:W-:-:S05]  /*48e0*/  FFMA R179, R118, UR17, R179 ;  /* 0x0000001176b37c23 */ /* 0x000fca00080000b3 */
[----:B------:R0:W-:Y:S05]  /*48f0*/  @P1 STG.E desc[UR18][R110.64+0x20], R179 ;  /* 0x000020b36e001986 */ /* 0x0001ea000c101912 */
[----:B------:R-:W-:Y:S05]  /*4900*/  @!P4 BRA `(.L_x_84) ;  /* 0x000000000004c947 */ /* 0x000fea0003800000 */
[----:B------:R0:W5:Y:S02]  /*4910*/  LDG.E.LTC128B R212, desc[UR18][R176.64+0x20] ;  /* 0x00002012b0d47981 */ /* 0x000164000c1e1920 */
.L_x_84:
[----:B------:R-:W-:Y:S05]  /*4920*/  BSYNC B1 ;  /* 0x0000000000017941 */ /* 0x000fea0003800000 */
.L_x_83:
        /* <DEDUP_REMOVED lines=13> */
.L_x_86:
[----:B------:R-:W-:Y:S05]  /*4a00*/  BSYNC B1 ;  /* 0x0000000000017941 */ /* 0x000fea0003800000 */
.L_x_85:
        /* <DEDUP_REMOVED lines=15> */
.L_x_88:
[----:B------:R-:W-:Y:S05]  /*4b00*/  BSYNC B1 ;  /* 0x0000000000017941 */ /* 0x000fea0003800000 */
.L_x_87:
        /* <DEDUP_REMOVED lines=17> */
.L_x_90:
[----:B------:R-:W-:Y:S05]  /*4c20*/  BSYNC B1 ;  /* 0x0000000000017941 */ /* 0x000fea0003800000 */
.L_x_89:
[----:B-----5:R-:W-:Y:S01]  /*4c30*/  FMUL R183, R212, UR20 ;  /* 0x00000014d4b77c20 */ /* 0x020fe20008400000 */
[----:B------:R-:W-:Y:S01]  /*4c40*/  ISETP.GT.AND P4, PT, R10, 0x41, P0 ;  /* 0x000000410a00780c */ /* 0x000fe20000784270 */
[----:B------:R-:W-:Y:S02]  /*4c50*/  BSSY B1, `(.L_x_91) ;  /* 0x0000005000017945 */ /* 0x000fe40003800000 */
[----:B------:R-:W-:-:S05]  /*4c60*/  FFMA R183, R122, UR17, R183 ;  /* 0x000000117ab77c23 */ /* 0x000fca00080000b7 */
[----:B------:R0:W-:Y:S05]  /*4c70*/  @P1 STG.E desc[UR18][R114.64+0x20], R183 ;  /* 0x000020b772001986 */ /* 0x0001ea000c101912 */
[----:B------:R-:W-:Y:S05]  /*4c80*/  @!P4 BRA `(.L_x_92) ;  /* 0x000000000004c947 */ /* 0x000fea0003800000 */
[----:B------:R0:W5:Y:S02]  /*4c90*/  LDG.E.LTC128B R212, desc[UR18][R180.64+0x20] ;  /* 0x00002012b4d47981 */ /* 0x000164000c1e1920 */
.L_x_92:
[----:B------:R-:W-:Y:S05]  /*4ca0*/  BSYNC B1 ;  /* 0x0000000000017941 */ /* 0x000fea0003800000 */
.L_x_91:
        /* <DEDUP_REMOVED lines=13> */
.L_x_94:
[----:B------:R-:W-:Y:S05]  /*4d80*/  BSYNC B1 ;  /* 0x0000000000017941 */ /* 0x000fea0003800000 */
.L_x_93:
        /* <DEDUP_REMOVED lines=15> */
.L_x_96:
[----:B------:R-:W-:Y:S05]  /*4e80*/  BSYNC B1 ;  /* 0x0000000000017941 */ /* 0x000fea0003800000 */
.L_x_95:
        /* <DEDUP_REMOVED lines=17> */
.L_x_98:
[----:B------:R-:W-:Y:S05]  /*4fa0*/  BSYNC B1 ;  /* 0x0000000000017941 */ /* 0x000fea0003800000 */
.L_x_97:
[----:B-----5:R-:W-:Y:S01]  /*4fb0*/  FMUL R187, R212, UR20 ;  /* 0x00000014d4bb7c20 */ /* 0x020fe20008400000 */
[----:B------:R-:W-:Y:S01]  /*4fc0*/  ISETP.GT.AND P4, PT, R10, 0x49, P0 ;  /* 0x000000490a00780c */ /* 0x000fe20000784270 */
[----:B------:R-:W-:Y:S02]  /*4fd0*/  BSSY B1, `(.L_x_99) ;  /* 0x0000005000017945 */ /* 0x000fe40003800000 */
[----:B------:R-:W-:-:S05]  /*4fe0*/  FFMA R187, R126, UR17, R187 ;  /* 0x000000117ebb7c23 */ /* 0x000fca00080000bb */
[----:B------:R0:W-:Y:S05]  /*4ff0*/  @P1 STG.E desc[UR18][R118.64+0x20], R187 ;  /* 0x000020bb76001986 */ /* 0x0001ea000c101912 */
[----:B------:R-:W-:Y:S05]  /*5000*/  @!P4 BRA `(.L_x_100) ;  /* 0x000000000004c947 */ /* 0x000fea0003800000 */
[----:B------:R0:W5:Y:S02]  /*5010*/  LDG.E.LTC128B R212, desc[UR18][R184.64+0x20] ;  /* 0x00002012b8d47981 */ /* 0x000164000c1e1920 */
.L_x_100:
[----:B------:R-:W-:Y:S05]  /*5020*/  BSYNC B1 ;  /* 0x0000000000017941 */ /* 0x000fea0003800000 */
.L_x_99:
        /* <DEDUP_REMOVED lines=13> */
.L_x_102:
[----:B------:R-:W-:Y:S05]  /*5100*/  BSYNC B1 ;  /* 0x0000000000017941 */ /* 0x000fea0003800000 */
.L_x_101:
        /* <DEDUP_REMOVED lines=15> */
.L_x_104:
[----:B------:R-:W-:Y:S05]  /*5200*/  BSYNC B1 ;  /* 0x0000000000017941 */ /* 0x000fea0003800000 */
.L_x_103:
        /* <DEDUP_REMOVED lines=17> */
.L_x_106:
[----:B------:R-:W-:Y:S05]  /*5320*/  BSYNC B1 ;  /* 0x0000000000017941 */ /* 0x000fea0003800000 */
.L_x_105:
[----:B-----5:R-:W-:Y:S01]  /*5330*/  FMUL R191, R212, UR20 ;  /* 0x00000014d4bf7c20 */ /* 0x020fe20008400000 */
[----:B------:R-:W-:Y:S01]  /*5340*/  ISETP.GT.AND P4, PT, R10, 0x51, P0 ;  /* 0x000000510a00780c */ /* 0x000fe20000784270 */
[----:B------:R-:W-:Y:S02]  /*5350*/  BSSY B1, `(.L_x_107) ;  /* 0x0000005000017945 */ /* 0x000fe40003800000 */
[----:B------:R-:W-:-:S05]  /*5360*/  FFMA R191, R130, UR17, R191 ;  /* 0x0000001182bf7c23 */ /* 0x000fca00080000bf */
[----:B------:R0:W-:Y:S05]  /*5370*/  @P1 STG.E desc[UR18][R122.64+0x20], R191 ;  /* 0x000020bf7a001986 */ /* 0x0001ea000c101912 */
[----:B------:R-:W-:Y:S05]  /*5380*/  @!P4 BRA `(.L_x_108) ;  /* 0x000000000004c947 */ /* 0x000fea0003800000 */
[----:B------:R0:W5:Y:S02]  /*5390*/  LDG.E.LTC128B R212, desc[UR18][R188.64+0x20] ;  /* 0x00002012bcd47981 */ /* 0x000164000c1e1920 */
.L_x_108:
[----:B------:R-:W-:Y:S05]  /*53a0*/  BSYNC B1 ;  /* 0x0000000000017941 */ /* 0x000fea0003800000 */
.L_x_107:
        /* <DEDUP_REMOVED lines=13> */
.L_x_110:
[----:B------:R-:W-:Y:S05]  /*5480*/  BSYNC B1 ;  /* 0x0000000000017941 */ /* 0x000fea0003800000 */
.L_x_109:
        /* <DEDUP_REMOVED lines=15> */
.L_x_112:
[----:B------:R-:W-:Y:S05]  /*5580*/  BSYNC B1 ;  /* 0x0000000000017941 */ /* 0x000fea0003800000 */
.L_x_111:
        /* <DEDUP_REMOVED lines=17> */
.L_x_114:
[----:B------:R-:W-:Y:S05]  /*56a0*/  BSYNC B1 ;  /* 0x0000000000017941 */ /* 0x000fea0003800000 */
.L_x_113:
[----:B-----5:R-:W-:Y:S01]  /*56b0*/  FMUL R195, R212, UR20 ;  /* 0x00000014d4c37c20 */ /* 0x020fe20008400000 */
[----:B------:R-:W-:Y:S01]  /*56c0*/  ISETP.GT.AND P4, PT, R10, 0x59, P0 ;  /* 0x000000590a00780c */ /* 0x000fe20000784270 */
[----:B------:R-:W-:Y:S02]  /*56d0*/  BSSY B1, `(.L_x_115) ;  /* 0x0000005000017945 */ /* 0x000fe40003800000 */
[----:B------:R-:W-:-:S05]  /*56e0*/  FFMA R195, R134, UR17, R195 ;  /* 0x0000001186c37c23 */ /* 0x000fca00080000c3 */
[----:B------:R0:W-:Y:S05]  /*56f0*/  @P1 STG.E desc[UR18][R126.64+0x20], R195 ;  /* 0x000020c37e001986 */ /* 0x0001ea000c101912 */
[----:B------:R-:W-:Y:S05]  /*5700*/  @!P4 BRA `(.L_x_116) ;  /* 0x000000000004c947 */ /* 0x000fea0003800000 */
[----:B------:R0:W5:Y:S02]  /*5710*/  LDG.E.LTC128B R212, desc[UR18][R192.64+0x20] ;  /* 0x00002012c0d47981 */ /* 0x000164000c1e1920 */
.L_x_116:
[----:B------:R-:W-:Y:S05]  /*5720*/  BSYNC B1 ;  /* 0x0000000000017941 */ /* 0x000fea0003800000 */
.L_x_115:
        /* <DEDUP_REMOVED lines=13> */
.L_x_118:
[----:B------:R-:W-:Y:S05]  /*5800*/  BSYNC B1 ;  /* 0x0000000000017941 */ /* 0x000fea0003800000 */
.L_x_117:
        /* <DEDUP_REMOVED lines=15> */
.L_x_120:
[----:B------:R-:W-:Y:S05]  /*5900*/  BSYNC B1 ;  /* 0x0000000000017941 */ /* 0x000fea0003800000 */
.L_x_119:
        /* <DEDUP_REMOVED lines=17> */
.L_x_122:
[----:B------:R-:W-:Y:S05]  /*5a20*/  BSYNC B1 ;  /* 0x0000000000017941 */ /* 0x000fea0003800000 */
.L_x_121:
[----:B-----5:R-:W-:Y:S01]  /*5a30*/  FMUL R199, R212, UR20 ;  /* 0x00000014d4c77c20 */ /* 0x020fe20008400000 */
[----:B------:R-:W-:Y:S01]  /*5a40*/  ISETP.GT.AND P4, PT, R10, 0x61, P0 ;  /* 0x000000610a00780c */ /* 0x000fe20000784270 */
[----:B------:R-:W-:Y:S02]  /*5a50*/  BSSY B1, `(.L_x_123) ;  /* 0x0000005000017945 */ /* 0x000fe40003800000 */
[----:B------:R-:W-:-:S05]  /*5a60*/  FFMA R199, R138, UR17, R199 ;  /* 0x000000118ac77c23 */ /* 0x000fca00080000c7 */
[----:B------:R0:W-:Y:S05]  /*5a70*/  @P1 STG.E desc[UR18][R130.64+0x20], R199 ;  /* 0x000020c782001986 */ /* 0x0001ea000c101912 */
[----:B------:R-:W-:Y:S05]  /*5a80*/  @!P4 BRA `(.L_x_124) ;  /* 0x000000000004c947 */ /* 0x000fea0003800000 */
[----:B------:R0:W5:Y:S02]  /*5a90*/  LDG.E.LTC128B R212, desc[UR18][R196.64+0x20] ;  /* 0x00002012c4d47981 */ /* 0x000164000c1e1920 */
.L_x_124:
[----:B------:R-:W-:Y:S05]  /*5aa0*/  BSYNC B1 ;  /* 0x0000000000017941 */ /* 0x000fea0003800000 */
.L_x_123:
        /* <DEDUP_REMOVED lines=13> */
.L_x_126:
[----:B------:R-:W-:Y:S05]  /*5b80*/  BSYNC B1 ;  /* 0x0000000000017941 */ /* 0x000fea0003800000 */
.L_x_125:
        /* <DEDUP_REMOVED lines=15> */
.L_x_128:
[----:B------:R-:W-:Y:S05]  /*5c80*/  BSYNC B1 ;  /* 0x0000000000017941 */ /* 0x000fea0003800000 */
.L_x_127:
        /* <DEDUP_REMOVED lines=17> */
.L_x_130:
[----:B------:R-:W-:Y:S05]  /*5da0*/  BSYNC B1 ;  /* 0x0000000000017941 */ /* 0x000fea0003800000 */
.L_x_129:
[----:B-----5:R-:W-:Y:S01]  /*5db0*/  FMUL R203, R212, UR20 ;  /* 0x00000014d4cb7c20 */ /* 0x020fe20008400000 */
[----:B------:R-:W-:Y:S01]  /*5dc0*/  ISETP.GT.AND P4, PT, R10, 0x69, P0 ;  /* 0x000000690a00780c */ /* 0x000fe20000784270 */
[----:B------:R-:W-:Y:S02]  /*5dd0*/  BSSY B1, `(.L_x_131) ;  /* 0x0000005000017945 */ /* 0x000fe40003800000 */
[----:B------:R-:W-:-:S05]  /*5de0*/  FFMA R203, R142, UR17, R203 ;  /* 0x000000118ecb7c23 */ /* 0x000fca00080000cb */
[----:B------:R0:W-:Y:S05]  /*5df0*/  @P1 STG.E desc[UR18][R134.64+0x20], R203 ;  /* 0x000020cb86001986 */ /* 0x0001ea000c101912 */
[----:B------:R-:W-:Y:S05]  /*5e00*/  @!P4 BRA `(.L_x_132) ;  /* 0x000000000004c947 */ /* 0x000fea0003800000 */
[----:B------:R0:W5:Y:S02]  /*5e10*/  LDG.E.LTC128B R212, desc[UR18][R200.64+0x20] ;  /* 0x00002012c8d47981 */ /* 0x000164000c1e1920 */
.L_x_132:
[----:B------:R-:W-:Y:S05]  /*5e20*/  BSYNC B1 ;  /* 0x0000000000017941 */ /* 0x000fea0003800000 */
.L_x_131:
        /* <DEDUP_REMOVED lines=13> */
.L_x_134:
[----:B------:R-:W-:Y:S05]  /*5f00*/  BSYNC B1 ;  /* 0x0000000000017941 */ /* 0x000fea0003800000 */
.L_x_133:
        /* <DEDUP_REMOVED lines=15> */
.L_x_136:
[----:B------:R-:W-:Y:S05]  /*6000*/  BSYNC B1 ;  /* 0x0000000000017941 */ /* 0x000fea0003800000 */
.L_x_135:
[----:B------:R-:W-:Y:S01]  /*6010*/  IMAD.WIDE.U32 R204, R8, UR12, R204 ;  /* 0x0000000c08cc7c25 */ /* 0x000fe2000f8e00cc */
[----:B------:R-:W-:Y:S01]  /*6020*/  ISETP.GT.AND P5, PT, R10, 0x70, P0 ;  /* 0x000000700a00780c */ /* 0x000fe200007a4270 */
[----:B------:R-:W-:Y:S02]  /*6030*/  BSSY B1, `(.L_x_137) ;  /* 0x000000f000017945 */ /* 0x000fe40003800000 */
[----:B0-----:R-:W-:Y:S01]  /*6040*/  IMAD.IADD R203, R219, 0x1, R205 ;  /* 0x00000001dbcb7824 */ /* 0x001fe200078e02cd */
[----:B------:R-:W-:Y:S01]  /*6050*/  LEA R202, P1, R204, UR14, 0x2 ;  /* 0x0000000eccca7c11 */ /* 0x000fe2000f8210ff */
[----:B------:R-:W-:-:S03]  /*6060*/  IMAD.WIDE.U32 R206, R8, UR12, R206 ;  /* 0x0000000c08ce7c25 */ /* 0x000fc6000f8e00ce */
[----:B------:R-:W-:Y:S01]  /*6070*/  LEA.HI.X R203, R204, UR15, R203, 0x2, P1 ;  /* 0x0000000fcccb7c11 */ /* 0x000fe200088f14cb */
[----:B-----5:R-:W-:Y:S01]  /*6080*/  FMUL R204, R212, UR20 ;  /* 0x00000014d4cc7c20 */ /* 0x020fe20008400000 */
[----:B------:R-:W-:Y:S01]  /*6090*/  IADD3 R144, P1, R140, UR10, RZ ;  /* 0x0000000a8c907c10 */ /* 0x000fe2000ff3e0ff */
[----:B------:R-:W-:Y:S02]  /*60a0*/  IMAD.IADD R205, R219, 0x1, R207 ;  /* 0x00000001dbcd7824 */ /* 0x000fe400078e02cf */
[----:B------:R-:W-:Y:S01]  /*60b0*/  FFMA R213, R145, UR17, R204 ;  /* 0x0000001191d57c23 */ /* 0x000fe200080000cc */
[----:B------:R-:W-:Y:S02]  /*60c0*/  IADD3.X R145, R141, UR8, RZ, P1, !PT ;  /* 0x000000088d917c10 */ /* 0x000fe40008ffe4ff */
[----:B------:R-:W-:-:S03]  /*60d0*/  LEA R204, P1, R206, UR14, 0x2 ;  /* 0x0000000ececc7c11 */ /* 0x000fc6000f8210ff */
[----:B------:R0:W-:Y:S01]  /*60e0*/  @P4 STG.E desc[UR18][R144.64], R213 ;  /* 0x000000d590004986 */ /* 0x0001e2000c101912 */
[----:B------:R-:W-:Y:S01]  /*60f0*/  LEA.HI.X R205, R206, UR15, R205, 0x2, P1 ;  /* 0x0000000fcecd7c11 */ /* 0x000fe200088f14cd */
[----:B------:R-:W-:Y:S08]  /*6100*/  @!P5 BRA `(.L_x_138) ;  /* 0x000000000004d947 */ /* 0x000ff00003800000 */
[----:B------:R0:W5:Y:S02]  /*6110*/  LDG.E.LTC128B R212, desc[UR18][R202.64+0x20] ;  /* 0x00002012cad47981 */ /* 0x000164000c1e1920 */
.L_x_138:
[----:B------:R-:W-:Y:S05]  /*6120*/  BSYNC B1 ;  /* 0x0000000000017941 */ /* 0x000fea0003800000 */
.L_x_137:
[----:B------:R-:W-:Y:S01]  /*6130*/  ISETP.GT.AND P6, PT, R10, 0x71, P0 ;  /* 0x000000710a00780c */ /* 0x000fe200007c4270 */
[----:B-----5:R-:W-:Y:S01]  /*6140*/  FMUL R15, R212, UR20 ;  /* 0x00000014d40f7c20 */ /* 0x020fe20008400000 */
[----:B------:R-:W-:Y:S01]  /*6150*/  IMAD.WIDE.U32 R142, R12, 0x7, R142 ;  /* 0x000000070c8e7825 */ /* 0x000fe200078e008e */
[----:B------:R-:W-:Y:S03]  /*6160*/  BSSY B1, `(.L_x_139) ;  /* 0x0000008000017945 */ /* 0x000fe60003800000 */
[----:B------:R-:W-:Y:S01]  /*6170*/  FFMA R207, R146, UR17, R15 ;  /* 0x0000001192cf7c23 */ /* 0x000fe2000800000f */
[----:B------:R-:W-:-:S04]  /*6180*/  IMAD.IADD R143, R218, 0x1, R143 ;  /* 0x00000001da8f7824 */ /* 0x000fc800078e028f */
[----:B------:R0:W-:Y:S01]  /*6190*/  @P5 STG.E desc[UR18][R138.64+0x20], R207 ;  /* 0x000020cf8a005986 */ /* 0x0001e2000c101912 */
[C---:B------:R-:W-:Y:S02]  /*61a0*/  IADD3 R15, P4, P5, R14.reuse, R12, R142 ;  /* 0x0000000c0e0f7210 */ /* 0x040fe40007d9e08e */
[----:B------:R-:W-:Y:S01]  /*61b0*/  IADD3 R14, P1, R14, R142, RZ ;  /* 0x0000008e0e0e7210 */ /* 0x000fe20007f3e0ff */
[----:B------:R-:W-:-:S12]  /*61c0*/  @!P6 BRA `(.L_x_140) ;  /* 0x000000000004e947 */ /* 0x000fd80003800000 */
[----:B------:R0:W5:Y:S02]  /*61d0*/  LDG.E.LTC128B R212, desc[UR18][R204.64+0x20] ;  /* 0x00002012ccd47981 */ /* 0x000164000c1e1920 */
.L_x_140:
[----:B------:R-:W-:Y:S05]  /*61e0*/  BSYNC B1 ;  /* 0x0000000000017941 */ /* 0x000fea0003800000 */
.L_x_139:
[----:B-----5:R-:W-:Y:S01]  /*61f0*/  FMUL R12, R212, UR20 ;  /* 0x00000014d40c7c20 */ /* 0x020fe20008400000 */
[----:B------:R-:W-:Y:S01]  /*6200*/  IADD3.X R16, R17, R13, R143, P4, P5 ;  /* 0x0000000d11107210 */ /* 0x000fe200027ea48f */
[----:B------:R-:W-:Y:S01]  /*6210*/  IMAD.X R17, R143, 0x1, R17, P1 ;  /* 0x000000018f117824 */ /* 0x000fe200008e0611 */
[----:B------:R-:W-:Y:S01]  /*6220*/  ISETP.GT.AND P1, PT, R10, 0x78, P2 ;  /* 0x000000780a00780c */ /* 0x000fe20001724270 */
[----:B------:R-:W-:Y:S01]  /*6230*/  FFMA R147, R147, UR17, R12 ;  /* 0x0000001193937c23 */ /* 0x000fe2000800000c */
[C---:B------:R-:W-:Y:S01]  /*6240*/  LEA R12, P4, R14.reuse, UR14, 0x2 ;  /* 0x0000000e0e0c7c11 */ /* 0x040fe2000f8810ff */
[----:B------:R-:W-:Y:S03]  /*6250*/  BSSY B1, `(.L_x_141) ;  /* 0x0000005000017945 */ /* 0x000fe60003800000 */
[----:B------:R0:W-:Y:S01]  /*6260*/  @P6 STG.E desc[UR18][R144.64+0x20], R147 ;  /* 0x0000209390006986 */ /* 0x0001e2000c101912 */
[----:B------:R-:W-:-:S06]  /*6270*/  LEA.HI.X R13, R14, UR15, R17, 0x2, P4 ;  /* 0x0000000f0e0d7c11 */ /* 0x000fcc000a0f1411 */
[----:B------:R-:W-:Y:S05]  /*6280*/  @!P1 BRA `(.L_x_142) ;  /* 0x0000000000049947 */ /* 0x000fea0003800000 */
[----:B------:R0:W5:Y:S02]  /*6290*/  LDG.E.LTC128B R212, desc[UR18][R12.64] ;  /* 0x000000120cd47981 */ /* 0x000164000c1e1920 */
.L_x_142:
[----:B------:R-:W-:Y:S05]  /*62a0*/  BSYNC B1 ;  /* 0x0000000000017941 */ /* 0x000fea0003800000 */
.L_x_141:
[----:B0----5:R-:W-:Y:S01]  /*62b0*/  FMUL R13, R212, UR20 ;  /* 0x00000014d40d7c20 */ /* 0x021fe20008400000 */
[----:B------:R-:W-:Y:S01]  /*62c0*/  IADD3 R12, P4, R138, UR10, RZ ;  /* 0x0000000a8a0c7c10 */ /* 0x000fe2000ff9e0ff */
[----:B------:R-:W-:Y:S01]  /*62d0*/  BSSY B1, `(.L_x_143) ;  /* 0x000000a000017945 */ /* 0x000fe20003800000 */
[----:B------:R-:W-:Y:S01]  /*62e0*/  ISETP.GT.AND P2, PT, R10, 0x79, P2 ;  /* 0x000000790a00780c */ /* 0x000fe20001744270 */
[----:B------:R-:W-:Y:S01]  /*62f0*/  FFMA R17, R148, UR17, R13 ;  /* 0x0000001194117c23 */ /* 0x000fe2000800000d */
[----:B------:R-:W-:Y:S01]  /*6300*/  IADD3.X R13, R139, UR8, RZ, P4, !PT ;  /* 0x000000088b0d7c10 */ /* 0x000fe2000a7fe4ff */
[----:B------:R-:W-:Y:S01]  /*6310*/  IMAD.WIDE.U32 R208, R8, UR12, R208 ;  /* 0x0000000c08d07c25 */ /* 0x000fe2000f8e00d0 */
[----:B------:R-:W-:-:S03]  /*6320*/  LEA R14, P4, R15, UR14, 0x2 ;  /* 0x0000000e0f0e7c11 */ /* 0x000fc6000f8810ff */
[----:B------:R0:W-:Y:S01]  /*6330*/  @P1 STG.E desc[UR18][R12.64], R17 ;  /* 0x000000110c001986 */ /* 0x0001e2000c101912 */
[----:B------:R-:W-:-:S05]  /*6340*/  LEA.HI.X R15, R15, UR15, R16, 0x2, P4 ;  /* 0x0000000f0f0f7c11 */ /* 0x000fca000a0f1410 */
[----:B------:R-:W-:Y:S05]  /*6350*/  @!P2 BRA `(.L_x_144) ;  /* 0x000000000004a947 */ /* 0x000fea0003800000 */
[----:B------:R0:W5:Y:S02]  /*6360*/  LDG.E.LTC128B R212, desc[UR18][R14.64] ;  /* 0x000000120ed47981 */ /* 0x000164000c1e1920 */
.L_x_144:
[----:B------:R-:W-:Y:S05]  /*6370*/  BSYNC B1 ;  /* 0x0000000000017941 */ /* 0x000fea0003800000 */
.L_x_143:
[----:B0-----:R-:W-:Y:S01]  /*6380*/  IADD3 R14, P1, R144, UR10, RZ ;  /* 0x0000000a900e7c10 */ /* 0x001fe2000ff3e0ff */
[----:B-----5:R-:W-:Y:S01]  /*6390*/  FMUL R142, R212, UR20 ;  /* 0x00000014d48e7c20 */ /* 0x020fe20008400000 */
[----:B------:R-:W-:Y:S01]  /*63a0*/  ISETP.GT.AND P4, PT, R10, 0x78, P0 ;  /* 0x000000780a00780c */ /* 0x000fe20000784270 */
[----:B------:R-:W-:Y:S01]  /*63b0*/  IMAD.IADD R17, R219, 0x1, R209 ;  /* 0x00000001db117824 */ /* 0x000fe200078e02d1 */
[----:B------:R-:W-:Y:S01]  /*63c0*/  IADD3.X R15, R145, UR8, RZ, P1, !PT ;  /* 0x00000008910f7c10 */ /* 0x000fe20008ffe4ff */
[----:B------:R-:W-:Y:S01]  /*63d0*/  FFMA R149, R149, UR17, R142 ;  /* 0x0000001195957c23 */ /* 0x000fe2000800008e */
[----:B------:R-:W-:Y:S01]  /*63e0*/  LEA R16, P5, R208, UR14, 0x2 ;  /* 0x0000000ed0107c11 */ /* 0x000fe2000f8a10ff */
[----:B------:R-:W-:Y:S01]  /*63f0*/  BSSY B1, `(.L_x_145) ;  /* 0x0000006000017945 */ /* 0x000fe20003800000 */
[----:B------:R-:W-:Y:S02]  /*6400*/  IMAD.WIDE.U32 R152, R8, UR12, R152 ;  /* 0x0000000c08987c25 */ /* 0x000fe4000f8e0098 */
[----:B------:R0:W-:Y:S01]  /*6410*/  @P2 STG.E desc[UR18][R14.64], R149 ;  /* 0x000000950e002986 */ /* 0x0001e2000c101912 */
[----:B------:R-:W-:-:S04]  /*6420*/  LEA.HI.X R17, R208, UR15, R17, 0x2, P5 ;  /* 0x0000000fd0117c11 */ /* 0x000fc8000a8f1411 */
[----:B------:R-:W-:Y:S05]  /*6430*/  @!P4 BRA `(.L_x_146) ;  /* 0x000000000004c947 */ /* 0x000fea0003800000 */
[----:B------:R0:W5:Y:S02]  /*6440*/  LDG.E.LTC128B R212, desc[UR18][R16.64+0x20] ;  /* 0x0000201210d47981 */ /* 0x000164000c1e1920 */
.L_x_146:
[----:B------:R-:W-:Y:S05]  /*6450*/  BSYNC B1 ;  /* 0x0000000000017941 */ /* 0x000fea0003800000 */
.L_x_145:
[----:B-----5:R-:W-:Y:S01]  /*6460*/  FMUL R143, R212, UR20 ;  /* 0x00000014d48f7c20 */ /* 0x020fe20008400000 */
[----:B------:R-:W-:Y:S01]  /*6470*/  ISETP.GT.AND P1, PT, R10, 0x79, P0 ;  /* 0x000000790a00780c */ /* 0x000fe20000724270 */
[----:B------:R-:W-:Y:S01]  /*6480*/  IMAD.IADD R219, R219, 0x1, R153 ;  /* 0x00000001dbdb7824 */ /* 0x000fe200078e0299 */
[----:B------:R-:W-:Y:S01]  /*6490*/  LEA R142, P2, R152, UR14, 0x2 ;  /* 0x0000000e988e7c11 */ /* 0x000fe2000f8410ff */
[----:B------:R-:W-:Y:S01]  /*64a0*/  FFMA R147, R150, UR17, R143 ;  /* 0x0000001196937c23 */ /* 0x000fe2000800008f */
[----:B------:R-:W-:Y:S01]  /*64b0*/  BSSY B1, `(.L_x_147) ;  /* 0x0000006000017945 */ /* 0x000fe20003800000 */
[----:B------:R-:W-:Y:S02]  /*64c0*/  ISETP.GT.AND P0, PT, R9, 0x80, PT ;  /* 0x000000800900780c */ /* 0x000fe40003f04270 */
[----:B------:R-:W-:Y:S01]  /*64d0*/  LEA.HI.X R143, R152, UR15, R219, 0x2, P2 ;  /* 0x0000000f988f7c11 */ /* 0x000fe200090f14db */
[----:B------:R0:W-:Y:S05]  /*64e0*/  @P4 STG.E desc[UR18][R12.64+0x20], R147 ;  /* 0x000020930c004986 */ /* 0x0001ea000c101912 */
[----:B------:R-:W-:Y:S05]  /*64f0*/  @!P1 BRA `(.L_x_148) ;  /* 0x0000000000049947 */ /* 0x000fea0003800000 */
[----:B------:R0:W5:Y:S02]  /*6500*/  LDG.E.LTC128B R212, desc[UR18][R142.64+0x20] ;  /* 0x000020128ed47981 */ /* 0x000164000c1e1920 */
.L_x_148:
[----:B------:R-:W-:Y:S05]  /*6510*/  BSYNC B1 ;  /* 0x0000000000017941 */ /* 0x000fea0003800000 */
.L_x_147:
[----:B-----5:R-:W-:Y:S01]  /*6520*/  FMUL R8, R212, UR20 ;  /* 0x00000014d4087c20 */ /* 0x020fe20008400000 */
[----:B------:R-:W-:Y:S01]  /*6530*/  ISETP.GT.AND P2, PT, R10, RZ, P0 ;  /* 0x000000ff0a00720c */ /* 0x000fe20000744270 */
[----:B------:R-:W-:Y:S02]  /*6540*/  BSSY B1, `(.L_x_149) ;  /* 0x0000005000017945 */ /* 0x000fe40003800000 */
[----:B------:R-:W-:-:S05]  /*6550*/  FFMA R151, R151, UR17, R8 ;  /* 0x0000001197977c23 */ /* 0x000fca0008000008 */
[----:B------:R0:W-:Y:S05]  /*6560*/  @P1 STG.E desc[UR18][R14.64+0x20], R151 ;  /* 0x000020970e001986 */ /* 0x0001ea000c101912 */
[----:B------:R-:W-:Y:S05]  /*6570*/  @!P2 BRA `(.L_x_150) ;  /* 0x000000000004a947 */ /* 0x000fea0003800000 */
[----:B------:R0:W5:Y:S02]  /*6580*/  LDG.E.LTC128B R212, desc[UR18][R22.64+0x200] ;  /* 0x0002001216d47981 */ /* 0x000164000c1e1920 */
.L_x_150:
[----:B------:R-:W-:Y:S05]  /*6590*/  BSYNC B1 ;  /* 0x0000000000017941 */ /* 0x000fea0003800000 */
.L_x_149:
[----:B0----5:R-:W-:Y:S01]  /*65a0*/  FMUL R147, R212, UR20 ;  /* 0x00000014d4937c20 */ /* 0x021fe20008400000 */
[----:B------:R-:W-:Y:S01]  /*65b0*/  ISETP.GT.AND P4, PT, R10, 0x1, P0 ;  /* 0x000000010a00780c */ /* 0x000fe20000784270 */
[----:B------:R-:W-:Y:S01]  /*65c0*/  BSSY B1, `(.L_x_151) ;  /* 0x0000006000017945 */ /* 0x000fe20003800000 */
[----:B------:R-:W-:Y:S01]  /*65d0*/  ISETP.GT.AND P1, PT, R9, 0x88, PT ;  /* 0x000000880900780c */ /* 0x000fe20003f24270 */
[----:B------:R-:W-:-:S05]  /*65e0*/  FFMA R147, R24, UR17, R147 ;  /* 0x0000001118937c23 */ /* 0x000fca0008000093 */
[----:B------:R0:W-:Y:S05]  /*65f0*/  @P2 STG.E desc[UR18][R18.64+0x200], R147 ;  /* 0x0002009312002986 */ /* 0x0001ea000c101912 */
[----:B------:R-:W-:Y:S05]  /*6600*/  @!P4 BRA `(.L_x_152) ;  /* 0x000000000004c947 */ /* 0x000fea0003800000 */
[----:B------:R0:W5:Y:S02]  /*6610*/  LDG.E.LTC128B R212, desc[UR18][R88.64+0x200] ;  /* 0x0002001258d47981 */ /* 0x000164000c1e1920 */
.L_x_152:
[----:B------:R-:W-:Y:S05]  /*6620*/  BSYNC B1 ;  /* 0x0000000000017941 */ /* 0x000fea0003800000 */
.L_x_151:
[----:B-----5:R-:W-:Y:S01]  /*6630*/  FMUL R8, R212, UR20 ;  /* 0x00000014d4087c20 */ /* 0x020fe20008400000 */
[----:B------:R-:W-:Y:S01]  /*6640*/  ISETP.GT.AND P2, PT, R10, RZ, P1 ;  /* 0x000000ff0a00720c */ /* 0x000fe20000f44270 */
[----:B------:R-:W-:Y:S02]  /*6650*/  BSSY B1, `(.L_x_153) ;  /* 0x0000005000017945 */ /* 0x000fe40003800000 */
[----:B------:R-:W-:-:S05]  /*6660*/  FFMA R25, R25, UR17, R8 ;  /* 0x0000001119197c23 */ /* 0x000fca0008000008 */
[----:B------:R0:W-:Y:S05]  /*6670*/  @P4 STG.E desc[UR18][R20.64+0x200], R25 ;  /* 0x0002001914004986 */ /* 0x0001ea000c101912 */
[----:B------:R-:W-:Y:S05]  /*6680*/  @!P2 BRA `(.L_x_154) ;  /* 0x000000000004a947 */ /* 0x000fea0003800000 */
[----:B------:R0:W5:Y:S02]  /*6690*/  LDG.E.LTC128B R212, desc[UR18][R22.64+0x220] ;  /* 0x0002201216d47981 */ /* 0x000164000c1e1920 */
.L_x_154:
[----:B------:R-:W-:Y:S05]  /*66a0*/  BSYNC B1 ;  /* 0x0000000000017941 */ /* 0x000fea0003800000 */
.L_x_153:
[----:B-----5:R-:W-:Y:S01]  /*66b0*/  FMUL R9, R212, UR20 ;  /* 0x00000014d4097c20 */ /* 0x020fe20008400000 */
[----:B------:R-:W-:Y:S01]  /*66c0*/  ISETP.GT.AND P4, PT, R10, 0x1, P1 ;  /* 0x000000010a00780c */ /* 0x000fe20000f84270 */
[----:B------:R-:W-:Y:S02]  /*66d0*/  BSSY B1, `(.L_x_155) ;  /* 0x0000005000017945 */ /* 0x000fe40003800000 */
[----:B------:R-:W-:-:S05]  /*66e0*/  FFMA R9, R26, UR17, R9 ;  /* 0x000000111a097c23 */ /* 0x000fca0008000009 */
[----:B------:R0:W-:Y:S05]  /*66f0*/  @P2 STG.E desc[UR18][R18.64+0x220], R9 ;  /* 0x0002200912002986 */ /* 0x0001ea000c101912 */
[----:B------:R-:W-:Y:S05]  /*6700*/  @!P4 BRA `(.L_x_156) ;  /* 0x000000000004c947 */ /* 0x000fea0003800000 */
[----:B------:R0:W5:Y:S02]  /*6710*/  LDG.E.LTC128B R212, desc[UR18][R88.64+0x220] ;  /* 0x0002201258d47981 */ /* 0x000164000c1e1920 */
.L_x_156:
[----:B------:R-:W-:Y:S05]  /*6720*/  BSYNC B1 ;  /* 0x0000000000017941 */ /* 0x000fea0003800000 */
.L_x_155:
[----:B-----5:R-:W-:Y:S01]  /*6730*/  FMUL R8, R212, UR20 ;  /* 0x00000014d4087c20 */ /* 0x020fe20008400000 */
[----:B------:R-:W-:Y:S01]  /*6740*/  ISETP.GT.AND P2, PT, R10, 0x8, P0 ;  /* 0x000000080a00780c */ /* 0x000fe20000744270 */
[----:B------:R-:W-:Y:S02]  /*6750*/  BSSY B1, `(.L_x_157) ;  /* 0x0000005000017945 */ /* 0x000fe40003800000 */
[----:B------:R-:W-:-:S05]  /*6760*/  FFMA R27, R27, UR17, R8 ;  /* 0x000000111b1b7c23 */ /* 0x000fca0008000008 */
[----:B------:R0:W-:Y:S05]  /*6770*/  @P4 STG.E desc[UR18][R20.64+0x220], R27 ;  /* 0x0002201b14004986 */ /* 0x0001ea000c101912 */
[----:B------:R-:W-:Y:S05]  /*6780*/  @!P2 BRA `(.L_x_158) ;  /* 0x000000000004a947 */ /* 0x000fea0003800000 */
[----:B------:R0:W5:Y:S02]  /*6790*/  LDG.E.LTC128B R212, desc[UR18][R214.64+0x200] ;  /* 0x00020012d6d47981 */ /* 0x000164000c1e1920 */
.L_x_158:
[----:B------:R-:W-:Y:S05]  /*67a0*/  BSYNC B1 ;  /* 0x0000000000017941 */ /* 0x000fea0003800000 */
.L_x_157:
[----:B0----5:R-:W-:Y:S01]  /*67b0*/  FMUL R9, R212, UR20 ;  /* 0x00000014d4097c20 */ /* 0x021fe20008400000 */
[----:B------:R-:W-:Y:S01]  /*67c0*/  ISETP.GT.AND P4, PT, R10, 0x9, P0 ;  /* 0x000000090a00780c */ /* 0x000fe20000784270 */
[----:B------:R-:W-:Y:S02]  /*67d0*/  BSSY B1, `(.L_x_159) ;  /* 0x0000005000017945 */ /* 0x000fe40003800000 */
[----:B------:R-:W-:-:S05]  /*67e0*/  FFMA R9, R28, UR17, R9 ;  /* 0x000000111c097c23 */ /* 0x000fca0008000009 */
[----:B------:R0:W-:Y:S05]  /*67f0*/  @P2 STG.E desc[UR18][R156.64+0x200], R9 ;  /* 0x000200099c002986 */ /* 0x0001ea000c101912 */
[----:B------:R-:W-:Y:S05]  /*6800*/  @!P4 BRA `(.L_x_160) ;  /* 0x000000000004c947 */ /* 0x000fea0003800000 */
[----:B------:R0:W5:Y:S02]  /*6810*/  LDG.E.LTC128B R212, desc[UR18][R216.64+0x200] ;  /* 0x00020012d8d47981 */ /* 0x000164000c1e1920 */
.L_x_160:
[----:B------:R-:W-:Y:S05]  /*6820*/  BSYNC B1 ;  /* 0x0000000000017941 */ /* 0x000fea0003800000 */
.L_x_159:
[----:B-----5:R-:W-:Y:S01]  /*6830*/  FMUL R8, R212, UR20 ;  /* 0x00000014d4087c20 */ /* 0x020fe20008400000 */
[----:B------:R-:W-:Y:S01]  /*6840*/  ISETP.GT.AND P2, PT, R10, 0x8, P1 ;  /* 0x000000080a00780c */ /* 0x000fe20000f44270 */
[----:B------:R-:W-:Y:S02]  /*6850*/  BSSY B1, `(.L_x_161) ;  /* 0x0000005000017945 */ /* 0x000fe40003800000 */
[----:B------:R-:W-:-:S05]  /*6860*/  FFMA R29, R29, UR17, R8 ;  /* 0x000000111d1d7c23 */ /* 0x000fca0008000008 */
[----:B------:R0:W-:Y:S05]  /*6870*/  @P4 STG.E desc[UR18][R92.64+0x200], R29 ;  /* 0x0002001d5c004986 */ /* 0x0001ea000c101912 */
[----:B------:R-:W-:Y:S05]  /*6880*/  @!P2 BRA `(.L_x_162) ;  /* 0x000000000004a947 */ /* 0x000fea0003800000 */
[----:B------:R0:W5:Y:S02]  /*6890*/  LDG.E.LTC128B R212, desc[UR18][R214.64+0x220] ;  /* 0x00022012d6d47981 */ /* 0x000164000c1e1920 */
.L_x_162:
[----:B------:R-:W-:Y:S05]  /*68a0*/  BSYNC B1 ;  /* 0x0000000000017941 */ /* 0x000fea0003800000 */
.L_x_161:
[----:B0----5:R-:W-:Y:S01]  /*68b0*/  FMUL R9, R212, UR20 ;  /* 0x00000014d4097c20 */ /* 0x021fe20008400000 */
[----:B------:R-:W-:Y:S01]  /*68c0*/  ISETP.GT.AND P4, PT, R10, 0x9, P1 ;  /* 0x000000090a00780c */ /* 0x000fe20000f84270 */
[----:B------:R-:W-:Y:S02]  /*68d0*/  BSSY B1, `(.L_x_163) ;  /* 0x0000005000017945 */ /* 0x000fe40003800000 */
[----:B------:R-:W-:-:S05]  /*68e0*/  FFMA R9, R30, UR17, R9 ;  /* 0x000000111e097c23 */ /* 0x000fca0008000009 */
[----:B------:R0:W-:Y:S05]  /*68f0*/  @P2 STG.E desc[UR18][R156.64+0x220], R9 ;  /* 0x000220099c002986 */ /* 0x0001ea000c101912 */
[----:B------:R-:W-:Y:S05]  /*6900*/  @!P4 BRA `(.L_x_164) ;  /* 0x000000000004c947 */ /* 0x000fea0003800000 */
[----:B------:R0:W5:Y:S02]  /*6910*/  LDG.E.LTC128B R212, desc[UR18][R216.64+0x220] ;  /* 0x00022012d8d47981 */ /* 0x000164000c1e1920 */
.L_x_164:
[----:B------:R-:W-:Y:S05]  /*6920*/  BSYNC B1 ;  /* 0x0000000000017941 */ /* 0x000fea0003800000 */
.L_x_163:
[----:B-----5:R-:W-:Y:S01]  /*6930*/  FMUL R8, R212, UR20 ;  /* 0x00000014d4087c20 */ /* 0x020fe20008400000 */
[----:B------:R-:W-:Y:S01]  /*6940*/  ISETP.GT.AND P2, PT, R10, 0x10, P0 ;  /* 0x000000100a00780c */ /* 0x000fe20000744270 */
[----:B------:R-:W-:Y:S02]  /*6950*/  BSSY B1, `(.L_x_165) ;  /* 0x0000005000017945 */ /* 0x000fe40003800000 */
[----:B------:R-:W-:-:S05]  /*6960*/  FFMA R31, R31, UR17, R8 ;  /* 0x000000111f1f7c23 */ /* 0x000fca0008000008 */
[----:B------:R0:W-:Y:S05]  /*6970*/  @P4 STG.E desc[UR18][R92.64+0x220], R31 ;  /* 0x0002201f5c004986 */ /* 0x0001ea000c101912 */
[----:B------:R-:W-:Y:S05]  /*6980*/  @!P2 BRA `(.L_x_166) ;  /* 0x000000000004a947 */ /* 0x000fea0003800000 */
[----:B------:R0:W5:Y:S02]  /*6990*/  LDG.E.LTC128B R212, desc[UR18][R94.64+0x200] ;  /* 0x000200125ed47981 */ /* 0x000164000c1e1920 */
.L_x_166:
[----:B------:R-:W-:Y:S05]  /*69a0*/  BSYNC B1 ;  /* 0x0000000000017941 */ /* 0x000fea0003800000 */
.L_x_165:
[----:B0----5:R-:W-:Y:S01]  /*69b0*/  FMUL R9, R212, UR20 ;  /* 0x00000014d4097c20 */ /* 0x021fe20008400000 */
[----:B------:R-:W-:Y:S01]  /*69c0*/  ISETP.GT.AND P4, PT, R10, 0x11, P0 ;  /* 0x000000110a00780c */ /* 0x000fe20000784270 */
[----:B------:R-:W-:Y:S02]  /*69d0*/  BSSY B1, `(.L_x_167) ;  /* 0x0000005000017945 */ /* 0x000fe40003800000 */
[----:B------:R-:W-:-:S05]  /*69e0*/  FFMA R9, R32, UR17, R9 ;  /* 0x0000001120097c23 */ /* 0x000fca0008000009 */
[----:B------:R0:W-:Y:S05]  /*69f0*/  @P2 STG.E desc[UR18][R154.64+0x200], R9 ;  /* 0x000200099a002986 */ /* 0x0001ea000c101912 */
[----:B------:R-:W-:Y:S05]  /*6a00*/  @!P4 BRA `(.L_x_168) ;  /* 0x000000000004c947 */ /* 0x000fea0003800000 */
[----:B------:R0:W5:Y:S02]  /*6a10*/  LDG.E.LTC128B R212, desc[UR18][R210.64+0x200] ;  /* 0x00020012d2d47981 */ /* 0x000164000c1e1920 */
.L_x_168:
[----:B------:R-:W-:Y:S05]  /*6a20*/  BSYNC B1 ;  /* 0x0000000000017941 */ /* 0x000fea0003800000 */
.L_x_167:
[----:B-----5:R-:W-:Y:S01]  /*6a30*/  FMUL R8, R212, UR20 ;  /* 0x00000014d4087c20 */ /* 0x020fe20008400000 */
[----:B------:R-:W-:Y:S01]  /*6a40*/  ISETP.GT.AND P2, PT, R10, 0x10, P1 ;  /* 0x000000100a00780c */ /* 0x000fe20000f44270 */
[----:B------:R-:W-:Y:S02]  /*6a50*/  BSSY B1, `(.L_x_169) ;  /* 0x0000005000017945 */ /* 0x000fe40003800000 */
[----:B------:R-:W-:-:S05]  /*6a60*/  FFMA R33, R33, UR17, R8 ;  /* 0x0000001121217c23 */ /* 0x000fca0008000008 */
[----:B------:R0:W-:Y:S05]  /*6a70*/  @P4 STG.E desc[UR18][R96.64+0x200], R33 ;  /* 0x0002002160004986 */ /* 0x0001ea000c101912 */
[----:B------:R-:W-:Y:S05]  /*6a80*/  @!P2 BRA `(.L_x_170) ;  /* 0x000000000004a947 */ /* 0x000fea0003800000 */
[----:B------:R0:W5:Y:S02]  /*6a90*/  LDG.E.LTC128B R212, desc[UR18][R94.64+0x220] ;  /* 0x000220125ed47981 */ /* 0x000164000c1e1920 */
.L_x_170:
[----:B------:R-:W-:Y:S05]  /*6aa0*/  BSYNC B1 ;  /* 0x0000000000017941 */ /* 0x000fea0003800000 */
.L_x_169:
[----:B0----5:R-:W-:Y:S01]  /*6ab0*/  FMUL R9, R212, UR20 ;  /* 0x00000014d4097c20 */ /* 0x021fe20008400000 */
[----:B------:R-:W-:Y:S01]  /*6ac0*/  ISETP.GT.AND P4, PT, R10, 0x11, P1 ;  /* 0x000000110a00780c */ /* 0x000fe20000f84270 */
[----:B------:R-:W-:Y:S02]  /*6ad0*/  BSSY B1, `(.L_x_171) ;  /* 0x0000005000017945 */ /* 0x000fe40003800000 */
[----:B------:R-:W-:-:S05]  /*6ae0*/  FFMA R9, R34, UR17, R9 ;  /* 0x0000001122097c23 */ /* 0x000fca0008000009 */
[----:B------:R0:W-:Y:S05]  /*6af0*/  @P2 STG.E desc[UR18][R154.64+0x220], R9 ;  /* 0x000220099a002986 */ /* 0x0001ea000c101912 */
[----:B------:R-:W-:Y:S05]  /*6b00*/  @!P4 BRA `(.L_x_172) ;  /* 0x000000000004c947 */ /* 0x000fea0003800000 */
[----:B------:R0:W5:Y:S02]  /*6b10*/  LDG.E.LTC128B R212, desc[UR18][R210.64+0x220] ;  /* 0x00022012d2d47981 */ /* 0x000164000c1e1920 */
.L_x_172:
[----:B------:R-:W-:Y:S05]  /*6b20*/  BSYNC B1 ;  /* 0x0000000000017941 */ /* 0x000fea0003800000 */
.L_x_171:
[----:B-----5:R-:W-:Y:S01]  /*6b30*/  FMUL R8, R212, UR20 ;  /* 0x00000014d4087c20 */ /* 0x020fe20008400000 */
[----:B------:R-:W-:Y:S01]  /*6b40*/  ISETP.GT.AND P2, PT, R10, 0x18, P0 ;  /* 0x000000180a00780c */ /* 0x000fe20000744270 */
[----:B------:R-:W-:Y:S02]  /*6b50*/  BSSY B1, `(.L_x_173) ;  /* 0x0000005000017945 */ /* 0x000fe40003800000 */
[----:B------:R-:W-:-:S05]  /*6b60*/  FFMA R35, R35, UR17, R8 ;  /* 0x0000001123237c23 */ /* 0x000fca0008000008 */
[----:B------:R0:W-:Y:S05]  /*6b70*/  @P4 STG.E desc[UR18][R96.64+0x220], R35 ;  /* 0x0002202360004986 */ /* 0x0001ea000c101912 */
[----:B------:R-:W-:Y:S05]  /*6b80*/  @!P2 BRA `(.L_x_174) ;  /* 0x000000000004a947 */ /* 0x000fea0003800000 */
[----:B------:R0:W5:Y:S02]  /*6b90*/  LDG.E.LTC128B R212, desc[UR18][R158.64+0x200] ;  /* 0x000200129ed47981 */ /* 0x000164000c1e1920 */
.L_x_174:
[----:B------:R-:W-:Y:S05]  /*6ba0*/  BSYNC B1 ;  /* 0x0000000000017941 */ /* 0x000fea0003800000 */
.L_x_173:
[----:B0----5:R-:W-:Y:S01]  /*6bb0*/  FMUL R9, R212, UR20 ;  /* 0x00000014d4097c20 */ /* 0x021fe20008400000 */
[----:B------:R-:W-:Y:S01]  /*6bc0*/  ISETP.GT.AND P4, PT, R10, 0x19, P0 ;  /* 0x000000190a00780c */ /* 0x000fe20000784270 */
[----:B------:R-:W-:Y:S02]  /*6bd0*/  BSSY B1, `(.L_x_175) ;  /* 0x0000005000017945 */ /* 0x000fe40003800000 */
[----:B------:R-:W-:-:S05]  /*6be0*/  FFMA R9, R36, UR17, R9 ;  /* 0x0000001124097c23 */ /* 0x000fca0008000009 */
[----:B------:R0:W-:Y:S05]  /*6bf0*/  @P2 STG.E desc[UR18][R90.64+0x200], R9 ;  /* 0x000200095a002986 */ /* 0x0001ea000c101912 */
[----:B------:R-:W-:Y:S05]  /*6c00*/  @!P4 BRA `(.L_x_176) ;  /* 0x000000000004c947 */ /* 0x000fea0003800000 */
[----:B------:R0:W5:Y:S02]  /*6c10*/  LDG.E.LTC128B R212, desc[UR18][R160.64+0x200] ;  /* 0x00020012a0d47981 */ /* 0x000164000c1e1920 */
.L_x_176:
[----:B------:R-:W-:Y:S05]  /*6c20*/  BSYNC B1 ;  /* 0x0000000000017941 */ /* 0x000fea0003800000 */
.L_x_175:
[----:B-----5:R-:W-:Y:S01]  /*6c30*/  FMUL R8, R212, UR20 ;  /* 0x00000014d4087c20 */ /* 0x020fe20008400000 */
[----:B------:R-:W-:Y:S01]  /*6c40*/  ISETP.GT.AND P2, PT, R10, 0x18, P1 ;  /* 0x000000180a00780c */ /* 0x000fe20000f44270 */
[----:B------:R-:W-:Y:S02]  /*6c50*/  BSSY B1, `(.L_x_177) ;  /* 0x0000005000017945 */ /* 0x000fe40003800000 */
[----:B------:R-:W-:-:S05]  /*6c60*/  FFMA R37, R37, UR17, R8 ;  /* 0x0000001125257c23 */ /* 0x000fca0008000008 */
[----:B------:R0:W-:Y:S05]  /*6c70*/  @P4 STG.E desc[UR18][R100.64+0x200], R37 ;  /* 0x0002002564004986 */ /* 0x0001ea000c101912 */
[----:B------:R-:W-:Y:S05]  /*6c80*/  @!P2 BRA `(.L_x_178) ;  /* 0x000000000004a947 */ /* 0x000fea0003800000 */
[----:B------:R0:W5:Y:S02]  /*6c90*/  LDG.E.LTC128B R212, desc[UR18][R158.64+0x220] ;  /* 0x000220129ed47981 */ /* 0x000164000c1e1920 */
.L_x_178:
[----:B------:R-:W-:Y:S05]  /*6ca0*/  BSYNC B1 ;  /* 0x0000000000017941 */ /* 0x000fea0003800000 */
.L_x_177:
[----:B0----5:R-:W-:Y:S01]  /*6cb0*/  FMUL R9, R212, UR20 ;  /* 0x00000014d4097c20 */ /* 0x021fe20008400000 */
[----:B------:R-:W-:Y:S01]  /*6cc0*/  ISETP.GT.AND P4, PT, R10, 0x19, P1 ;  /* 0x000000190a00780c */ /* 0x000fe20000f84270 */
[----:B------:R-:W-:Y:S02]  /*6cd0*/  BSSY B1, `(.L_x_179) ;  /* 0x0000005000017945 */ /* 0x000fe40003800000 */
[----:B------:R-:W-:-:S05]  /*6ce0*/  FFMA R9, R38, UR17, R9 ;  /* 0x0000001126097c23 */ /* 0x000fca0008000009 */
[----:B------:R0:W-:Y:S05]  /*6cf0*/  @P2 STG.E desc[UR18][R90.64+0x220], R9 ;  /* 0x000220095a002986 */ /* 0x0001ea000c101912 */
[----:B------:R-:W-:Y:S05]  /*6d00*/  @!P4 BRA `(.L_x_180) ;  /* 0x000000000004c947 */ /* 0x000fea0003800000 */
[----:B------:R0:W5:Y:S02]  /*6d10*/  LDG.E.LTC128B R212, desc[UR18][R160.64+0x220] ;  /* 0x00022012a0d47981 */ /* 0x000164000c1e1920 */
.L_x_180:
[----:B------:R-:W-:Y:S05]  /*6d20*/  BSYNC B1 ;  /* 0x0000000000017941 */ /* 0x000fea0003800000 */
.L_x_179:
[----:B-----5:R-:W-:Y:S01]  /*6d30*/  FMUL R8, R212, UR20 ;  /* 0x00000014d4087c20 */ /* 0x020fe20008400000 */
[----:B------:R-:W-:Y:S01]  /*6d40*/  ISETP.GT.AND P2, PT, R10, 0x20, P0 ;  /* 0x000000200a00780c */ /* 0x000fe20000744270 */
[----:B------:R-:W-:Y:S02]  /*6d50*/  BSSY B1, `(.L_x_181) ;  /* 0x0000005000017945 */ /* 0x000fe40003800000 */
[----:B------:R-:W-:-:S05]  /*6d60*/  FFMA R39, R39, UR17, R8 ;  /* 0x0000001127277c23 */ /* 0x000fca0008000008 */
[----:B------:R0:W-:Y:S05]  /*6d70*/  @P4 STG.E desc[UR18][R100.64+0x220], R39 ;  /* 0x0002202764004986 */ /* 0x0001ea000c101912 */
[----:B------:R-:W-:Y:S05]  /*6d80*/  @!P2 BRA `(.L_x_182) ;  /* 0x000000000004a947 */ /* 0x000fea0003800000 */
[----:B------:R0:W5:Y:S02]  /*6d90*/  LDG.E.LTC128B R212, desc[UR18][R162.64+0x200] ;  /* 0x00020012a2d47981 */ /* 0x000164000c1e1920 */
.L_x_182:
[----:B------:R-:W-:Y:S05]  /*6da0*/  BSYNC B1 ;  /* 0x0000000000017941 */ /* 0x000fea0003800000 */
.L_x_181:
[----:B0----5:R-:W-:Y:S01]  /*6db0*/  FMUL R9, R212, UR20 ;  /* 0x00000014d4097c20 */ /* 0x021fe20008400000 */
[----:B------:R-:W-:Y:S01]  /*6dc0*/  ISETP.GT.AND P4, PT, R10, 0x21, P0 ;  /* 0x000000210a00780c */ /* 0x000fe20000784270 */
[----:B------:R-:W-:Y:S02]  /*6dd0*/  BSSY B1, `(.L_x_183) ;  /* 0x0000005000017945 */ /* 0x000fe40003800000 */
[----:B------:R-:W-:-:S05]  /*6de0*/  FFMA R9, R40, UR17, R9 ;  /* 0x0000001128097c23 */ /* 0x000fca0008000009 */
[----:B------:R0:W-:Y:S05]  /*6df0*/  @P2 STG.E desc[UR18][R98.64+0x200], R9 ;  /* 0x0002000962002986 */ /* 0x0001ea000c101912 */
[----:B------:R-:W-:Y:S05]  /*6e00*/  @!P4 BRA `(.L_x_184) ;  /* 0x000000000004c947 */ /* 0x000fea0003800000 */
[----:B------:R0:W5:Y:S02]  /*6e10*/  LDG.E.LTC128B R212, desc[UR18][R164.64+0x200] ;  /* 0x00020012a4d47981 */ /* 0x000164000c1e1920 */
.L_x_184:
[----:B------:R-:W-:Y:S05]  /*6e20*/  BSYNC B1 ;  /* 0x0000000000017941 */ /* 0x000fea0003800000 */
.L_x_183:
[----:B-----5:R-:W-:Y:S01]  /*6e30*/  FMUL R8, R212, UR20 ;  /* 0x00000014d4087c20 */ /* 0x020fe20008400000 */
[----:B------:R-:W-:Y:S01]  /*6e40*/  ISETP.GT.AND P2, PT, R10, 0x20, P1 ;  /* 0x000000200a00780c */ /* 0x000fe20000f44270 */
[----:B------:R-:W-:Y:S02]  /*6e50*/  BSSY B1, `(.L_x_185) ;  /* 0x0000005000017945 */ /* 0x000fe40003800000 */
[----:B------:R-:W-:-:S05]  /*6e60*/  FFMA R41, R41, UR17, R8 ;  /* 0x0000001129297c23 */ /* 0x000fca0008000008 */
[----:B------:R0:W-:Y:S05]  /*6e70*/  @P4 STG.E desc[UR18][R104.64+0x200], R41 ;  /* 0x0002002968004986 */ /* 0x0001ea000c101912 */
[----:B------:R-:W-:Y:S05]  /*6e80*/  @!P2 BRA `(.L_x_186) ;  /* 0x000000000004a947 */ /* 0x000fea0003800000 */
[----:B------:R0:W5:Y:S02]  /*6e90*/  LDG.E.LTC128B R212, desc[UR18][R162.64+0x220] ;  /* 0x00022012a2d47981 */ /* 0x000164000c1e1920 */
.L_x_186:
[----:B------:R-:W-:Y:S05]  /*6ea0*/  BSYNC B1 ;  /* 0x0000000000017941 */ /* 0x000fea0003800000 */
.L_x_185:
[----:B0----5:R-:W-:Y:S01]  /*6eb0*/  FMUL R9, R212, UR20 ;  /* 0x00000014d4097c20 */ /* 0x021fe20008400000 */
[----:B------:R-:W-:Y:S01]  /*6ec0*/  ISETP.GT.AND P4, PT, R10, 0x21, P1 ;  /* 0x000000210a00780c */ /* 0x000fe20000f84270 */
[----:B------:R-:W-:Y:S02]  /*6ed0*/  BSSY B1, `(.L_x_187) ;  /* 0x0000005000017945 */ /* 0x000fe40003800000 */
[----:B------:R-:W-:-:S05]  /*6ee0*/  FFMA R9, R42, UR17, R9 ;  /* 0x000000112a097c23 */ /* 0x000fca0008000009 */
[----:B------:R0:W-:Y:S05]  /*6ef0*/  @P2 STG.E desc[UR18][R98.64+0x220], R9 ;  /* 0x0002200962002986 */ /* 0x0001ea000c101912 */
[----:B------:R-:W-:Y:S05]  /*6f00*/  @!P4 BRA `(.L_x_188) ;  /* 0x000000000004c947 */ /* 0x000fea0003800000 */
[----:B------:R0:W5:Y:S02]  /*6f10*/  LDG.E.LTC128B R212, desc[UR18][R164.64+0x220] ;  /* 0x00022012a4d47981 */ /* 0x000164000c1e1920 */
.L_x_188:
[----:B------:R-:W-:Y:S05]  /*6f20*/  BSYNC B1 ;  /* 0x0000000000017941 */ /* 0x000fea0003800000 */
.L_x_187:
[----:B-----5:R-:W-:Y:S01]  /*6f30*/  FMUL R8, R212, UR20 ;  /* 0x00000014d4087c20 */ /* 0x020fe20008400000 */
[----:B------:R-:W-:Y:S01]  /*6f40*/  ISETP.GT.AND P2, PT, R10, 0x28, P0 ;  /* 0x000000280a00780c */ /* 0x000fe20000744270 */
[----:B------:R-:W-:Y:S02]  /*6f50*/  BSSY B1, `(.L_x_189) ;  /* 0x0000005000017945 */ /* 0x000fe40003800000 */
[----:B------:R-:W-:-:S05]  /*6f60*/  FFMA R43, R43, UR17, R8 ;  /* 0x000000112b2b7c23 */ /* 0x000fca0008000008 */
[----:B------:R0:W-:Y:S05]  /*6f70*/  @P4 STG.E desc[UR18][R104.64+0x220], R43 ;  /* 0x0002202b68004986 */ /* 0x0001ea000c101912 */
[----:B------:R-:W-:Y:S05]  /*6f80*/  @!P2 BRA `(.L_x_190) ;  /* 0x000000000004a947 */ /* 0x000fea0003800000 */
[----:B------:R0:W5:Y:S02]  /*6f90*/  LDG.E.LTC128B R212, desc[UR18][R166.64+0x200] ;  /* 0x00020012a6d47981 */ /* 0x000164000c1e1920 */
.L_x_190:
[----:B------:R-:W-:Y:S05]  /*6fa0*/  BSYNC B1 ;  /* 0x0000000000017941 */ /* 0x000fea0003800000 */
.L_x_189:
[----:B0----5:R-:W-:Y:S01]  /*6fb0*/  FMUL R9, R212, UR20 ;  /* 0x00000014d4097c20 */ /* 0x021fe20008400000 */
[----:B------:R-:W-:Y:S01]  /*6fc0*/  ISETP.GT.AND P4, PT, R10, 0x29, P0 ;  /* 0x000000290a00780c */ /* 0x000fe20000784270 */
[----:B------:R-:W-:Y:S02]  /*6fd0*/  BSSY B1, `(.L_x_191) ;  /* 0x0000005000017945 */ /* 0x000fe40003800000 */
[----:B------:R-:W-:-:S05]  /*6fe0*/  FFMA R9, R44, UR17, R9 ;  /* 0x000000112c097c23 */ /* 0x000fca0008000009 */
[----:B------:R0:W-:Y:S05]  /*6ff0*/  @P2 STG.E desc[UR18][R102.64+0x200], R9 ;  /* 0x0002000966002986 */ /* 0x0001ea000c101912 */
[----:B------:R-:W-:Y:S05]  /*7000*/  @!P4 BRA `(.L_x_192) ;  /* 0x000000000004c947 */ /* 0x000fea0003800000 */
[----:B------:R0:W5:Y:S02]  /*7010*/  LDG.E.LTC128B R212, desc[UR18][R168.64+0x200] ;  /* 0x00020012a8d47981 */ /* 0x000164000c1e1920 */
.L_x_192:
[----:B------:R-:W-:Y:S05]  /*7020*/  BSYNC B1 ;  /* 0x0000000000017941 */ /* 0x000fea0003800000 */
.L_x_191:
[----:B-----5:R-:W-:Y:S01]  /*7030*/  FMUL R8, R212, UR20 ;  /* 0x00000014d4087c20 */ /* 0x020fe20008400000 */
[----:B------:R-:W-:Y:S01]  /*7040*/  ISETP.GT.AND P2, PT, R10, 0x28, P1 ;  /* 0x000000280a00780c */ /* 0x000fe20000f44270 */
[----:B------:R-:W-:Y:S02]  /*7050*/  BSSY B1, `(.L_x_193) ;  /* 0x0000005000017945 */ /* 0x000fe40003800000 */
[----:B------:R-:W-:-:S05]  /*7060*/  FFMA R45, R45, UR17, R8 ;  /* 0x000000112d2d7c23 */ /* 0x000fca0008000008 */
[----:B------:R0:W-:Y:S05]  /*7070*/  @P4 STG.E desc[UR18][R108.64+0x200], R45 ;  /* 0x0002002d6c004986 */ /* 0x0001ea000c101912 */
[----:B------:R-:W-:Y:S05]  /*7080*/  @!P2 BRA `(.L_x_194) ;  /* 0x000000000004a947 */ /* 0x000fea0003800000 */
[----:B------:R0:W5:Y:S02]  /*7090*/  LDG.E.LTC128B R212, desc[UR18][R166.64+0x220] ;  /* 0x00022012a6d47981 */ /* 0x000164000c1e1920 */
.L_x_194:
[----:B------:R-:W-:Y:S05]  /*70a0*/  BSYNC B1 ;  /* 0x0000000000017941 */ /* 0x000fea0003800000 */
.L_x_193:
[----:B0----5:R-:W-:Y:S01]  /*70b0*/  FMUL R9, R212, UR20 ;  /* 0x00000014d4097c20 */ /* 0x021fe20008400000 */
[----:B------:R-:W-:Y:S01]  /*70c0*/  ISETP.GT.AND P4, PT, R10, 0x29, P1 ;  /* 0x000000290a00780c */ /* 0x000fe20000f84270 */
[----:B------:R-:W-:Y:S02]  /*70d0*/  BSSY B1, `(.L_x_195) ;  /* 0x0000005000017945 */ /* 0x000fe40003800000 */
[----:B------:R-:W-:-:S05]  /*70e0*/  FFMA R9, R46, UR17, R9 ;  /* 0x000000112e097c23 */ /* 0x000fca0008000009 */
[----:B------:R0:W-:Y:S05]  /*70f0*/  @P2 STG.E desc[UR18][R102.64+0x220], R9 ;  /* 0x0002200966002986 */ /* 0x0001ea000c101912 */
[----:B------:R-:W-:Y:S05]  /*7100*/  @!P4 BRA `(.L_x_196) ;  /* 0x000000000004c947 */ /* 0x000fea0003800000 */
[----:B------:R0:W5:Y:S02]  /*7110*/  LDG.E.LTC128B R212, desc[UR18][R168.64+0x220] ;  /* 0x00022012a8d47981 */ /* 0x000164000c1e1920 */
.L_x_196:
[----:B------:R-:W-:Y:S05]  /*7120*/  BSYNC B1 ;  /* 0x0000000000017941 */ /* 0x000fea0003800000 */
.L_x_195:
[----:B-----5:R-:W-:Y:S01]  /*7130*/  FMUL R8, R212, UR20 ;  /* 0x00000014d4087c20 */ /* 0x020fe20008400000 */
[----:B------:R-:W-:Y:S01]  /*7140*/  ISETP.GT.AND P2, PT, R10, 0x30, P0 ;  /* 0x000000300a00780c */ /* 0x000fe20000744270 */
[----:B------:R-:W-:Y:S02]  /*7150*/  BSSY B1, `(.L_x_197) ;  /* 0x0000005000017945 */ /* 0x000fe40003800000 */
[----:B------:R-:W-:-:S05]  /*7160*/  FFMA R47, R47, UR17, R8 ;  /* 0x000000112f2f7c23 */ /* 0x000fca0008000008 */
[----:B------:R0:W-:Y:S05]  /*7170*/  @P4 STG.E desc[UR18][R108.64+0x220], R47 ;  /* 0x0002202f6c004986 */ /* 0x0001ea000c101912 */
[----:B------:R-:W-:Y:S05]  /*7180*/  @!P2 BRA `(.L_x_198) ;  /* 0x000000000004a947 */ /* 0x000fea0003800000 */
[----:B------:R0:W5:Y:S02]  /*7190*/  LDG.E.LTC128B R212, desc[UR18][R170.64+0x200] ;  /* 0x00020012aad47981 */ /* 0x000164000c1e1920 */
.L_x_198:
[----:B------:R-:W-:Y:S05]  /*71a0*/  BSYNC B1 ;  /* 0x0000000000017941 */ /* 0x000fea0003800000 */
.L_x_197:
[----:B0----5:R-:W-:Y:S01]  /*71b0*/  FMUL R9, R212, UR20 ;  /* 0x00000014d4097c20 */ /* 0x021fe20008400000 */
[----:B------:R-:W-:Y:S01]  /*71c0*/  ISETP.GT.AND P4, PT, R10, 0x31, P0 ;  /* 0x000000310a00780c */ /* 0x000fe20000784270 */
[----:B------:R-:W-:Y:S02]  /*71d0*/  BSSY B1, `(.L_x_199) ;  /* 0x0000005000017945 */ /* 0x000fe40003800000 */
[----:B------:R-:W-:-:S05]  /*71e0*/  FFMA R9, R48, UR17, R9 ;  /* 0x0000001130097c23 */ /* 0x000fca0008000009 */
[----:B------:R0:W-:Y:S05]  /*71f0*/  @P2 STG.E desc[UR18][R106.64+0x200], R9 ;  /* 0x000200096a002986 */ /* 0x0001ea000c101912 */
[----:B------:R-:W-:Y:S05]  /*7200*/  @!P4 BRA `(.L_x_200) ;  /* 0x000000000004c947 */ /* 0x000fea0003800000 */
[----:B------:R0:W5:Y:S02]  /*7210*/  LDG.E.LTC128B R212, desc[UR18][R172.64+0x200] ;  /* 0x00020012acd47981 */ /* 0x000164000c1e1920 */
.L_x_200:
[----:B------:R-:W-:Y:S05]  /*7220*/  BSYNC B1 ;  /* 0x0000000000017941 */ /* 0x000fea0003800000 */
.L_x_199:
[----:B-----5:R-:W-:Y:S01]  /*7230*/  FMUL R8, R212, UR20 ;  /* 0x00000014d4087c20 */ /* 0x020fe20008400000 */
[----:B------:R-:W-:Y:S01]  /*7240*/  ISETP.GT.AND P2, PT, R10, 0x30, P1 ;  /* 0x000000300a00780c */ /* 0x000fe20000f44270 */
[----:B------:R-:W-:Y:S02]  /*7250*/  BSSY B1, `(.L_x_201) ;  /* 0x0000005000017945 */ /* 0x000fe40003800000 */
[----:B------:R-:W-:-:S05]  /*7260*/  FFMA R49, R49, UR17, R8 ;  /* 0x0000001131317c23 */ /* 0x000fca0008000008 */
[----:B------:R0:W-:Y:S05]  /*7270*/  @P4 STG.E desc[UR18][R112.64+0x200], R49 ;  /* 0x0002003170004986 */ /* 0x0001ea000c101912 */
[----:B------:R-:W-:Y:S05]  /*7280*/  @!P2 BRA `(.L_x_202) ;  /* 0x000000000004a947 */ /* 0x000fea0003800000 */
[----:B------:R0:W5:Y:S02]  /*7290*/  LDG.E.LTC128B R212, desc[UR18][R170.64+0x220] ;  /* 0x00022012aad47981 */ /* 0x000164000c1e1920 */
.L_x_202:
[----:B------:R-:W-:Y:S05]  /*72a0*/  BSYNC B1 ;  /* 0x0000000000017941 */ /* 0x000fea0003800000 */
.L_x_201:
[----:B0----5:R-:W-:Y:S01]  /*72b0*/  FMUL R9, R212, UR20 ;  /* 0x00000014d4097c20 */ /* 0x021fe20008400000 */
[----:B------:R-:W-:Y:S01]  /*72c0*/  ISETP.GT.AND P4, PT, R10, 0x31, P1 ;  /* 0x000000310a00780c */ /* 0x000fe20000f84270 */
[----:B------:R-:W-:Y:S02]  /*72d0*/  BSSY B1, `(.L_x_203) ;  /* 0x0000005000017945 */ /* 0x000fe40003800000 */
[----:B------:R-:W-:-:S05]  /*72e0*/  FFMA R9, R50, UR17, R9 ;  /* 0x0000001132097c23 */ /* 0x000fca0008000009 */
[----:B------:R0:W-:Y:S05]  /*72f0*/  @P2 STG.E desc[UR18][R106.64+0x220], R9 ;  /* 0x000220096a002986 */ /* 0x0001ea000c101912 */
[----:B------:R-:W-:Y:S05]  /*7300*/  @!P4 BRA `(.L_x_204) ;  /* 0x000000000004c947 */ /* 0x000fea0003800000 */
[----:B------:R0:W5:Y:S02]  /*7310*/  LDG.E.LTC128B R212, desc[UR18][R172.64+0x220] ;  /* 0x00022012acd47981 */ /* 0x000164000c1e1920 */
.L_x_204:
[----:B------:R-:W-:Y:S05]  /*7320*/  BSYNC B1 ;  /* 0x0000000000017941 */ /* 0x000fea0003800000 */
.L_x_203:
[----:B-----5:R-:W-:Y:S01]  /*7330*/  FMUL R8, R212, UR20 ;  /* 0x00000014d4087c20 */ /* 0x020fe20008400000 */
[----:B------:R-:W-:Y:S01]  /*7340*/  ISETP.GT.AND P2, PT, R10, 0x38, P0 ;  /* 0x000000380a00780c */ /* 0x000fe20000744270 */
[----:B------:R-:W-:Y:S02]  /*7350*/  BSSY B1, `(.L_x_205) ;  /* 0x0000005000017945 */ /* 0x000fe40003800000 */
[----:B------:R-:W-:-:S05]  /*7360*/  FFMA R51, R51, UR17, R8 ;  /* 0x0000001133337c23 */ /* 0x000fca0008000008 */
[----:B------:R0:W-:Y:S05]  /*7370*/  @P4 STG.E desc[UR18][R112.64+0x220], R51 ;  /* 0x0002203370004986 */ /* 0x0001ea000c101912 */
[----:B------:R-:W-:Y:S05]  /*7380*/  @!P2 BRA `(.L_x_206) ;  /* 0x000000000004a947 */ /* 0x000fea0003800000 */
[----:B------:R0:W5:Y:S02]  /*7390*/  LDG.E.LTC128B R212, desc[UR18][R174.64+0x200] ;  /* 0x00020012aed47981 */ /* 0x000164000c1e1920 */
.L_x_206:
[----:B------:R-:W-:Y:S05]  /*73a0*/  BSYNC B1 ;  /* 0x0000000000017941 */ /* 0x000fea0003800000 */
.L_x_205:
[----:B0----5:R-:W-:Y:S01]  /*73b0*/  FMUL R9, R212, UR20 ;  /* 0x00000014d4097c20 */ /* 0x021fe20008400000 */
[----:B------:R-:W-:Y:S01]  /*73c0*/  ISETP.GT.AND P4, PT, R10, 0x39, P0 ;  /* 0x000000390a00780c */ /* 0x000fe20000784270 */
[----:B------:R-:W-:Y:S02]  /*73d0*/  BSSY B1, `(.L_x_207) ;  /* 0x0000005000017945 */ /* 0x000fe40003800000 */
[----:B------:R-:W-:-:S05]  /*73e0*/  FFMA R9, R52, UR17, R9 ;  /* 0x0000001134097c23 */ /* 0x000fca0008000009 */
[----:B------:R0:W-:Y:S05]  /*73f0*/  @P2 STG.E desc[UR18][R110.64+0x200], R9 ;  /* 0x000200096e002986 */ /* 0x0001ea000c101912 */
[----:B------:R-:W-:Y:S05]  /*7400*/  @!P4 BRA `(.L_x_208) ;  /* 0x000000000004c947 */ /* 0x000fea0003800000 */
[----:B------:R0:W5:Y:S02]  /*7410*/  LDG.E.LTC128B R212, desc[UR18][R176.64+0x200] ;  /* 0x00020012b0d47981 */ /* 0x000164000c1e1920 */
.L_x_208:
[----:B------:R-:W-:Y:S05]  /*7420*/  BSYNC B1 ;  /* 0x0000000000017941 */ /* 0x000fea0003800000 */
.L_x_207:
[----:B-----5:R-:W-:Y:S01]  /*7430*/  FMUL R8, R212, UR20 ;  /* 0x00000014d4087c20 */ /* 0x020fe20008400000 */
[----:B------:R-:W-:Y:S01]  /*7440*/  ISETP.GT.AND P2, PT, R10, 0x38, P1 ;  /* 0x000000380a00780c */ /* 0x000fe20000f44270 */
[----:B------:R-:W-:Y:S02]  /*7450*/  BSSY B1, `(.L_x_209) ;  /* 0x0000005000017945 */ /* 0x000fe40003800000 */
[----:B------:R-:W-:-:S05]  /*7460*/  FFMA R53, R53, UR17, R8 ;  /* 0x0000001135357c23 */ /* 0x000fca0008000008 */
[----:B------:R0:W-:Y:S05]  /*7470*/  @P4 STG.E desc[UR18][R116.64+0x200], R53 ;  /* 0x0002003574004986 */ /* 0x0001ea000c101912 */
[----:B------:R-:W-:Y:S05]  /*7480*/  @!P2 BRA `(.L_x_210) ;  /* 0x000000000004a947 */ /* 0x000fea0003800000 */
[----:B------:R0:W5:Y:S02]  /*7490*/  LDG.E.LTC128B R212, desc[UR18][R174.64+0x220] ;  /* 0x00022012aed47981 */ /* 0x000164000c1e1920 */
.L_x_210:
[----:B------:R-:W-:Y:S05]  /*74a0*/  BSYNC B1 ;  /* 0x0000000000017941 */ /* 0x000fea0003800000 */
.L_x_209:
[----:B0----5:R-:W-:Y:S01]  /*74b0*/  FMUL R9, R212, UR20 ;  /* 0x00000014d4097c20 */ /* 0x021fe20008400000 */
[----:B------:R-:W-:Y:S01]  /*74c0*/  ISETP.GT.AND P4, PT, R10, 0x39, P1 ;  /* 0x000000390a00780c */ /* 0x000fe20000f84270 */
[----:B------:R-:W-:Y:S02]  /*74d0*/  BSSY B1, `(.L_x_211) ;  /* 0x0000005000017945 */ /* 0x000fe40003800000 */
[----:B------:R-:W-:-:S05]  /*74e0*/  FFMA R9, R54, UR17, R9 ;  /* 0x0000001136097c23 */ /* 0x000fca0008000009 */
[----:B------:R0:W-:Y:S05]  /*74f0*/  @P2 STG.E desc[UR18][R110.64+0x220], R9 ;  /* 0x000220096e002986 */ /* 0x0001ea000c101912 */
[----:B------:R-:W-:Y:S05]  /*7500*/  @!P4 BRA `(.L_x_212) ;  /* 0x000000000004c947 */ /* 0x000fea0003800000 */
[----:B------:R0:W5:Y:S02]  /*7510*/  LDG.E.LTC128B R212, desc[UR18][R176.64+0x220] ;  /* 0x00022012b0d47981 */ /* 0x000164000c1e1920 */
.L_x_212:
[----:B------:R-:W-:Y:S05]  /*7520*/  BSYNC B1 ;  /* 0x0000000000017941 */ /* 0x000fea0003800000 */
.L_x_211:
[----:B-----5:R-:W-:Y:S01]  /*7530*/  FMUL R8, R212, UR20 ;  /* 0x00000014d4087c20 */ /* 0x020fe20008400000 */
[----:B------:R-:W-:Y:S01]  /*7540*/  ISETP.GT.AND P2, PT, R10, 0x40, P0 ;  /* 0x000000400a00780c */ /* 0x000fe20000744270 */
[----:B------:R-:W-:Y:S02]  /*7550*/  BSSY B1, `(.L_x_213) ;  /* 0x0000005000017945 */ /* 0x000fe40003800000 */
[----:B------:R-:W-:-:S05]  /*7560*/  FFMA R55, R55, UR17, R8 ;  /* 0x0000001137377c23 */ /* 0x000fca0008000008 */
[----:B------:R0:W-:Y:S05]  /*7570*/  @P4 STG.E desc[UR18][R116.64+0x220], R55 ;  /* 0x0002203774004986 */ /* 0x0001ea000c101912 */
[----:B------:R-:W-:Y:S05]  /*7580*/  @!P2 BRA `(.L_x_214) ;  /* 0x000000000004a947 */ /* 0x000fea0003800000 */
[----:B------:R0:W5:Y:S02]  /*7590*/  LDG.E.LTC128B R212, desc[UR18][R178.64+0x200] ;  /* 0x00020012b2d47981 */ /* 0x000164000c1e1920 */
.L_x_214:
[----:B------:R-:W-:Y:S05]  /*75a0*/  BSYNC B1 ;  /* 0x0000000000017941 */ /* 0x000fea0003800000 */
.L_x_213:
[----:B0----5:R-:W-:Y:S01]  /*75b0*/  FMUL R9, R212, UR20 ;  /* 0x00000014d4097c20 */ /* 0x021fe20008400000 */
[----:B------:R-:W-:Y:S01]  /*75c0*/  ISETP.GT.AND P4, PT, R10, 0x41, P0 ;  /* 0x000000410a00780c */ /* 0x000fe20000784270 */
[----:B------:R-:W-:Y:S02]  /*75d0*/  BSSY B1, `(.L_x_215) ;  /* 0x0000005000017945 */ /* 0x000fe40003800000 */
[----:B------:R-:W-:-:S05]  /*75e0*/  FFMA R9, R56, UR17, R9 ;  /* 0x0000001138097c23 */ /* 0x000fca0008000009 */
[----:B------:R0:W-:Y:S05]  /*75f0*/  @P2 STG.E desc[UR18][R114.64+0x200], R9 ;  /* 0x0002000972002986 */ /* 0x0001ea000c101912 */
[----:B------:R-:W-:Y:S05]  /*7600*/  @!P4 BRA `(.L_x_216) ;  /* 0x000000000004c947 */ /* 0x000fea0003800000 */
[----:B------:R0:W5:Y:S02]  /*7610*/  LDG.E.LTC128B R212, desc[UR18][R180.64+0x200] ;  /* 0x00020012b4d47981 */ /* 0x000164000c1e1920 */
.L_x_216:
[----:B------:R-:W-:Y:S05]  /*7620*/  BSYNC B1 ;  /* 0x0000000000017941 */ /* 0x000fea0003800000 */
.L_x_215:
[----:B-----5:R-:W-:Y:S01]  /*7630*/  FMUL R8, R212, UR20 ;  /* 0x00000014d4087c20 */ /* 0x020fe20008400000 */
[----:B------:R-:W-:Y:S01]  /*7640*/  ISETP.GT.AND P2, PT, R10, 0x40, P1 ;  /* 0x000000400a00780c */ /* 0x000fe20000f44270 */
[----:B------:R-:W-:Y:S02]  /*7650*/  BSSY B1, `(.L_x_217) ;  /* 0x0000005000017945 */ /* 0x000fe40003800000 */
[----:B------:R-:W-:-:S05]  /*7660*/  FFMA R57, R57, UR17, R8 ;  /* 0x0000001139397c23 */ /* 0x000fca0008000008 */
[----:B------:R0:W-:Y:S05]  /*7670*/  @P4 STG.E desc[UR18][R120.64+0x200], R57 ;  /* 0x0002003978004986 */ /* 0x0001ea000c101912 */
[----:B------:R-:W-:Y:S05]  /*7680*/  @!P2 BRA `(.L_x_218) ;  /* 0x000000000004a947 */ /* 0x000fea0003800000 */
[----:B------:R0:W5:Y:S02]  /*7690*/  LDG.E.LTC128B R212, desc[UR18][R178.64+0x220] ;  /* 0x00022012b2d47981 */ /* 0x000164000c1e1920 */
.L_x_218:
[----:B------:R-:W-:Y:S05]  /*76a0*/  BSYNC B1 ;  /* 0x0000000000017941 */ /* 0x000fea0003800000 */
.L_x_217:
[----:B0----5:R-:W-:Y:S01]  /*76b0*/  FMUL R9, R212, UR20 ;  /* 0x00000014d4097c20 */ /* 0x021fe20008400000 */
[----:B------:R-:W-:Y:S01]  /*76c0*/  ISETP.GT.AND P4, PT, R10, 0x41, P1 ;  /* 0x000000410a00780c */ /* 0x000fe20000f84270 */
[----:B------:R-:W-:Y:S02]  /*76d0*/  BSSY B1, `(.L_x_219) ;  /* 0x0000005000017945 */ /* 0x000fe40003800000 */
[----:B------:R-:W-:-:S05]  /*76e0*/  FFMA R9, R58, UR17, R9 ;  /* 0x000000113a097c23 */ /* 0x000fca0008000009 */
[----:B------:R0:W-:Y:S05]  /*76f0*/  @P2 STG.E desc[UR18][R114.64+0x220], R9 ;  /* 0x0002200972002986 */ /* 0x0001ea000c101912 */
[----:B------:R-:W-:Y:S05]  /*7700*/  @!P4 BRA `(.L_x_220) ;  /* 0x000000000004c947 */ /* 0x000fea0003800000 */
[----:B------:R0:W5:Y:S02]  /*7710*/  LDG.E.LTC128B R212, desc[UR18][R180.64+0x220] ;  /* 0x00022012b4d47981 */ /* 0x000164000c1e1920 */
.L_x_220:
[----:B------:R-:W-:Y:S05]  /*7720*/  BSYNC B1 ;  /* 0x0000000000017941 */ /* 0x000fea0003800000 */
.L_x_219:
[----:B-----5:R-:W-:Y:S01]  /*7730*/  FMUL R8, R212, UR20 ;  /* 0x00000014d4087c20 */ /* 0x020fe20008400000 */
[----:B------:R-:W-:Y:S01]  /*7740*/  ISETP.GT.AND P2, PT, R10, 0x48, P0 ;  /* 0x000000480a00780c */ /* 0x000fe20000744270 */
[----:B------:R-:W-:Y:S02]  /*7750*/  BSSY B1, `(.L_x_221) ;  /* 0x0000005000017945 */ /* 0x000fe40003800000 */
[----:B------:R-:W-:-:S05]  /*7760*/  FFMA R59, R59, UR17, R8 ;  /* 0x000000113b3b7c23 */ /* 0x000fca0008000008 */
[----:B------:R0:W-:Y:S05]  /*7770*/  @P4 STG.E desc[UR18][R120.64+0x220], R59 ;  /* 0x0002203b78004986 */ /* 0x0001ea000c101912 */
[----:B------:R-:W-:Y:S05]  /*7780*/  @!P2 BRA `(.L_x_222) ;  /* 0x000000000004a947 */ /* 0x000fea0003800000 */
[----:B------:R0:W5:Y:S02]  /*7790*/  LDG.E.LTC128B R212, desc[UR18][R182.64+0x200] ;  /* 0x00020012b6d47981 */ /* 0x000164000c1e1920 */
.L_x_222:
[----:B------:R-:W-:Y:S05]  /*77a0*/  BSYNC B1 ;  /* 0x0000000000017941 */ /* 0x000fea0003800000 */
.L_x_221:
[----:B0----5:R-:W-:Y:S01]  /*77b0*/  FMUL R9, R212, UR20 ;  /* 0x00000014d4097c20 */ /* 0x021fe20008400000 */
[----:B------:R-:W-:Y:S01]  /*77c0*/  ISETP.GT.AND P4, PT, R10, 0x49, P0 ;  /* 0x000000490a00780c */ /* 0x000fe20000784270 */
[----:B------:R-:W-:Y:S02]  /*77d0*/  BSSY B1, `(.L_x_223) ;  /* 0x0000005000017945 */ /* 0x000fe40003800000 */
[----:B------:R-:W-:-:S05]  /*77e0*/  FFMA R9, R60, UR17, R9 ;  /* 0x000000113c097c23 */ /* 0x000fca0008000009 */
[----:B------:R0:W-:Y:S05]  /*77f0*/  @P2 STG.E desc[UR18][R118.64+0x200], R9 ;  /* 0x0002000976002986 */ /* 0x0001ea000c101912 */
[----:B------:R-:W-:Y:S05]  /*7800*/  @!P4 BRA `(.L_x_224) ;  /* 0x000000000004c947 */ /* 0x000fea0003800000 */
[----:B------:R0:W5:Y:S02]  /*7810*/  LDG.E.LTC128B R212, desc[UR18][R184.64+0x200] ;  /* 0x00020012b8d47981 */ /* 0x000164000c1e1920 */
.L_x_224:
[----:B------:R-:W-:Y:S05]  /*7820*/  BSYNC B1 ;  /* 0x0000000000017941 */ /* 0x000fea0003800000 */
.L_x_223:
[----:B-----5:R-:W-:Y:S01]  /*7830*/  FMUL R8, R212, UR20 ;  /* 0x00000014d4087c20 */ /* 0x020fe20008400000 */
[----:B------:R-:W-:Y:S01]  /*7840*/  ISETP.GT.AND P2, PT, R10, 0x48, P1 ;  /* 0x000000480a00780c */ /* 0x000fe20000f44270 */
[----:B------:R-:W-:Y:S02]  /*7850*/  BSSY B1, `(.L_x_225) ;  /* 0x0000005000017945 */ /* 0x000fe40003800000 */
[----:B------:R-:W-:-:S05]  /*7860*/  FFMA R61, R61, UR17, R8 ;  /* 0x000000113d3d7c23 */ /* 0x000fca0008000008 */
[----:B------:R0:W-:Y:S05]  /*7870*/  @P4 STG.E desc[UR18][R124.64+0x200], R61 ;  /* 0x0002003d7c004986 */ /* 0x0001ea000c101912 */
[----:B------:R-:W-:Y:S05]  /*7880*/  @!P2 BRA `(.L_x_226) ;  /* 0x000000000004a947 */ /* 0x000fea0003800000 */
[----:B------:R0:W5:Y:S02]  /*7890*/  LDG.E.LTC128B R212, desc[UR18][R182.64+0x220] ;  /* 0x00022012b6d47981 */ /* 0x000164000c1e1920 */
.L_x_226:
[----:B------:R-:W-:Y:S05]  /*78a0*/  BSYNC B1 ;  /* 0x0000000000017941 */ /* 0x000fea0003800000 */
.L_x_225:
[----:B0----5:R-:W-:Y:S01]  /*78b0*/  FMUL R9, R212, UR20 ;  /* 0x00000014d4097c20 */ /* 0x021fe20008400000 */
[----:B------:R-:W-:Y:S01]  /*78c0*/  ISETP.GT.AND P4, PT, R10, 0x49, P1 ;  /* 0x000000490a00780c */ /* 0x000fe20000f84270 */
[----:B------:R-:W-:Y:S02]  /*78d0*/  BSSY B1, `(.L_x_227) ;  /* 0x0000005000017945 */ /* 0x000fe40003800000 */
[----:B------:R-:W-:-:S05]  /*78e0*/  FFMA R9, R62, UR17, R9 ;  /* 0x000000113e097c23 */ /* 0x000fca0008000009 */
[----:B------:R0:W-:Y:S05]  /*78f0*/  @P2 STG.E desc[UR18][R118.64+0x220], R9 ;  /* 0x0002200976002986 */ /* 0x0001ea000c101912 */
[----:B------:R-:W-:Y:S05]  /*7900*/  @!P4 BRA `(.L_x_228) ;  /* 0x000000000004c947 */ /* 0x000fea0003800000 */
[----:B------:R0:W5:Y:S02]  /*7910*/  LDG.E.LTC128B R212, desc[UR18][R184.64+0x220] ;  /* 0x00022012b8d47981 */ /* 0x000164000c1e1920 */
.L_x_228:
[----:B------:R-:W-:Y:S05]  /*7920*/  BSYNC B1 ;  /* 0x0000000000017941 */ /* 0x000fea0003800000 */
.L_x_227:
[----:B-----5:R-:W-:Y:S01]  /*7930*/  FMUL R8, R212, UR20 ;  /* 0x00000014d4087c20 */ /* 0x020fe20008400000 */
[----:B------:R-:W-:Y:S01]  /*7940*/  ISETP.GT.AND P2, PT, R10, 0x50, P0 ;  /* 0x000000500a00780c */ /* 0x000fe20000744270 */
[----:B------:R-:W-:Y:S02]  /*7950*/  BSSY B1, `(.L_x_229) ;  /* 0x0000005000017945 */ /* 0x000fe40003800000 */
[----:B------:R-:W-:-:S05]  /*7960*/  FFMA R63, R63, UR17, R8 ;  /* 0x000000113f3f7c23 */ /* 0x000fca0008000008 */
[----:B------:R0:W-:Y:S05]  /*7970*/  @P4 STG.E desc[UR18][R124.64+0x220], R63 ;  /* 0x0002203f7c004986 */ /* 0x0001ea000c101912 */
[----:B------:R-:W-:Y:S05]  /*7980*/  @!P2 BRA `(.L_x_230) ;  /* 0x000000000004a947 */ /* 0x000fea0003800000 */
[----:B------:R0:W5:Y:S02]  /*7990*/  LDG.E.LTC128B R212, desc[UR18][R186.64+0x200] ;  /* 0x00020012bad47981 */ /* 0x000164000c1e1920 */
.L_x_230:
[----:B------:R-:W-:Y:S05]  /*79a0*/  BSYNC B1 ;  /* 0x0000000000017941 */ /* 0x000fea0003800000 */
.L_x_229:
[----:B0----5:R-:W-:Y:S01]  /*79b0*/  FMUL R9, R212, UR20 ;  /* 0x00000014d4097c20 */ /* 0x021fe20008400000 */
[----:B------:R-:W-:Y:S01]  /*79c0*/  ISETP.GT.AND P4, PT, R10, 0x51, P0 ;  /* 0x000000510a00780c */ /* 0x000fe20000784270 */
[----:B------:R-:W-:Y:S02]  /*79d0*/  BSSY B1, `(.L_x_231) ;  /* 0x0000005000017945 */ /* 0x000fe40003800000 */
[----:B------:R-:W-:-:S05]  /*79e0*/  FFMA R9, R64, UR17, R9 ;  /* 0x0000001140097c23 */ /* 0x000fca0008000009 */
[----:B------:R0:W-:Y:S05]  /*79f0*/  @P2 STG.E desc[UR18][R122.64+0x200], R9 ;  /* 0x000200097a002986 */ /* 0x0001ea000c101912 */
[----:B------:R-:W-:Y:S05]  /*7a00*/  @!P4 BRA `(.L_x_232) ;  /* 0x000000000004c947 */ /* 0x000fea0003800000 */
[----:B------:R0:W5:Y:S02]  /*7a10*/  LDG.E.LTC128B R212, desc[UR18][R188.64+0x200] ;  /* 0x00020012bcd47981 */ /* 0x000164000c1e1920 */
.L_x_232:
[----:B------:R-:W-:Y:S05]  /*7a20*/  BSYNC B1 ;  /* 0x0000000000017941 */ /* 0x000fea0003800000 */
.L_x_231:
[----:B-----5:R-:W-:Y:S01]  /*7a30*/  FMUL R8, R212, UR20 ;  /* 0x00000014d4087c20 */ /* 0x020fe20008400000 */
[----:B------:R-:W-:Y:S01]  /*7a40*/  ISETP.GT.AND P2, PT, R10, 0x50, P1 ;  /* 0x000000500a00780c */ /* 0x000fe20000f44270 */
[----:B------:R-:W-:Y:S02]  /*7a50*/  BSSY B1, `(.L_x_233) ;  /* 0x0000005000017945 */ /* 0x000fe40003800000 */
[----:B------:R-:W-:-:S05]  /*7a60*/  FFMA R65, R65, UR17, R8 ;  /* 0x0000001141417c23 */ /* 0x000fca0008000008 */
[----:B------:R0:W-:Y:S05]  /*7a70*/  @P4 STG.E desc[UR18][R128.64+0x200], R65 ;  /* 0x0002004180004986 */ /* 0x0001ea000c101912 */
[----:B------:R-:W-:Y:S05]  /*7a80*/  @!P2 BRA `(.L_x_234) ;  /* 0x000000000004a947 */ /* 0x000fea0003800000 */
[----:B------:R0:W5:Y:S02]  /*7a90*/  LDG.E.LTC128B R212, desc[UR18][R186.64+0x220] ;  /* 0x00022012bad47981 */ /* 0x000164000c1e1920 */
.L_x_234:
[----:B------:R-:W-:Y:S05]  /*7aa0*/  BSYNC B1 ;  /* 0x0000000000017941 */ /* 0x000fea0003800000 */
.L_x_233:
[----:B0----5:R-:W-:Y:S01]  /*7ab0*/  FMUL R9, R212, UR20 ;  /* 0x00000014d4097c20 */ /* 0x021fe20008400000 */
[----:B------:R-:W-:Y:S01]  /*7ac0*/  ISETP.GT.AND P4, PT, R10, 0x51, P1 ;  /* 0x000000510a00780c */ /* 0x000fe20000f84270 */
[----:B------:R-:W-:Y:S02]  /*7ad0*/  BSSY B1, `(.L_x_235) ;  /* 0x0000005000017945 */ /* 0x000fe40003800000 */
[----:B------:R-:W-:-:S05]  /*7ae0*/  FFMA R9, R66, UR17, R9 ;  /* 0x0000001142097c23 */ /* 0x000fca0008000009 */
[----:B------:R0:W-:Y:S05]  /*7af0*/  @P2 STG.E desc[UR18][R122.64+0x220], R9 ;  /* 0x000220097a002986 */ /* 0x0001ea000c101912 */
[----:B------:R-:W-:Y:S05]  /*7b00*/  @!P4 BRA `(.L_x_236) ;  /* 0x000000000004c947 */ /* 0x000fea0003800000 */
[----:B------:R0:W5:Y:S02]  /*7b10*/  LDG.E.LTC128B R212, desc[UR18][R188.64+0x220] ;  /* 0x00022012bcd47981 */ /* 0x000164000c1e1920 */
.L_x_236:
[----:B------:R-:W-:Y:S05]  /*7b20*/  BSYNC B1 ;  /* 0x0000000000017941 */ /* 0x000fea0003800000 */
.L_x_235:
[----:B-----5:R-:W-:Y:S01]  /*7b30*/  FMUL R8, R212, UR20 ;  /* 0x00000014d4087c20 */ /* 0x020fe20008400000 */
[----:B------:R-:W-:Y:S01]  /*7b40*/  ISETP.GT.AND P2, PT, R10, 0x58, P0 ;  /* 0x000000580a00780c */ /* 0x000fe20000744270 */
[----:B------:R-:W-:Y:S02]  /*7b50*/  BSSY B1, `(.L_x_237) ;  /* 0x0000005000017945 */ /* 0x000fe40003800000 */
[----:B------:R-:W-:-:S05]  /*7b60*/  FFMA R67, R67, UR17, R8 ;  /* 0x0000001143437c23 */ /* 0x000fca0008000008 */
[----:B------:R0:W-:Y:S05]  /*7b70*/  @P4 STG.E desc[UR18][R128.64+0x220], R67 ;  /* 0x0002204380004986 */ /* 0x0001ea000c101912 */
[----:B------:R-:W-:Y:S05]  /*7b80*/  @!P2 BRA `(.L_x_238) ;  /* 0x000000000004a947 */ /* 0x000fea0003800000 */
[----:B------:R0:W5:Y:S02]  /*7b90*/  LDG.E.LTC128B R212, desc[UR18][R190.64+0x200] ;  /* 0x00020012bed47981 */ /* 0x000164000c1e1920 */
.L_x_238:
[----:B------:R-:W-:Y:S05]  /*7ba0*/  BSYNC B1 ;  /* 0x0000000000017941 */ /* 0x000fea0003800000 */
.L_x_237:
[----:B0----5:R-:W-:Y:S01]  /*7bb0*/  FMUL R9, R212, UR20 ;  /* 0x00000014d4097c20 */ /* 0x021fe20008400000 */
[----:B------:R-:W-:Y:S01]  /*7bc0*/  ISETP.GT.AND P4, PT, R10, 0x59, P0 ;  /* 0x000000590a00780c */ /* 0x000fe20000784270 */
[----:B------:R-:W-:Y:S02]  /*7bd0*/  BSSY B1, `(.L_x_239) ;  /* 0x0000005000017945 */ /* 0x000fe40003800000 */
[----:B------:R-:W-:-:S05]  /*7be0*/  FFMA R9, R68, UR17, R9 ;  /* 0x0000001144097c23 */ /* 0x000fca0008000009 */
[----:B------:R0:W-:Y:S05]  /*7bf0*/  @P2 STG.E desc[UR18][R126.64+0x200], R9 ;  /* 0x000200097e002986 */ /* 0x0001ea000c101912 */
[----:B------:R-:W-:Y:S05]  /*7c00*/  @!P4 BRA `(.L_x_240) ;  /* 0x000000000004c947 */ /* 0x000fea0003800000 */
[----:B------:R0:W5:Y:S02]  /*7c10*/  LDG.E.LTC128B R212, desc[UR18][R192.64+0x200] ;  /* 0x00020012c0d47981 */ /* 0x000164000c1e1920 */
.L_x_240:
[----:B------:R-:W-:Y:S05]  /*7c20*/  BSYNC B1 ;  /* 0x0000000000017941 */ /* 0x000fea0003800000 */
.L_x_239:
[----:B-----5:R-:W-:Y:S01]  /*7c30*/  FMUL R8, R212, UR20 ;  /* 0x00000014d4087c20 */ /* 0x020fe20008400000 */
[----:B------:R-:W-:Y:S01]  /*7c40*/  ISETP.GT.AND P2, PT, R10, 0x58, P1 ;  /* 0x000000580a00780c */ /* 0x000fe20000f44270 */
[----:B------:R-:W-:Y:S02]  /*7c50*/  BSSY B1, `(.L_x_241) ;  /* 0x0000005000017945 */ /* 0x000fe40003800000 */
[----:B------:R-:W-:-:S05]  /*7c60*/  FFMA R69, R69, UR17, R8 ;  /* 0x0000001145457c23 */ /* 0x000fca0008000008 */
[----:B------:R0:W-:Y:S05]  /*7c70*/  @P4 STG.E desc[UR18][R132.64+0x200], R69 ;  /* 0x0002004584004986 */ /* 0x0001ea000c101912 */
[----:B------:R-:W-:Y:S05]  /*7c80*/  @!P2 BRA `(.L_x_242) ;  /* 0x000000000004a947 */ /* 0x000fea0003800000 */
[----:B------:R0:W5:Y:S02]  /*7c90*/  LDG.E.LTC128B R212, desc[UR18][R190.64+0x220] ;  /* 0x00022012bed47981 */ /* 0x000164000c1e1920 */
.L_x_242:
[----:B------:R-:W-:Y:S05]  /*7ca0*/  BSYNC B1 ;  /* 0x0000000000017941 */ /* 0x000fea0003800000 */
.L_x_241:
[----:B0----5:R-:W-:Y:S01]  /*7cb0*/  FMUL R9, R212, UR20 ;  /* 0x00000014d4097c20 */ /* 0x021fe20008400000 */
[----:B------:R-:W-:Y:S01]  /*7cc0*/  ISETP.GT.AND P4, PT, R10, 0x59, P1 ;  /* 0x000000590a00780c */ /* 0x000fe20000f84270 */
[----:B------:R-:W-:Y:S02]  /*7cd0*/  BSSY B1, `(.L_x_243) ;  /* 0x0000005000017945 */ /* 0x000fe40003800000 */
[----:B------:R-:W-:-:S05]  /*7ce0*/  FFMA R9, R70, UR17, R9 ;  /* 0x0000001146097c23 */ /* 0x000fca0008000009 */
[----:B------:R0:W-:Y:S05]  /*7cf0*/  @P2 STG.E desc[UR18][R126.64+0x220], R9 ;  /* 0x000220097e002986 */ /* 0x0001ea000c101912 */
[----:B------:R-:W-:Y:S05]  /*7d00*/  @!P4 BRA `(.L_x_244) ;  /* 0x000000000004c947 */ /* 0x000fea0003800000 */
[----:B------:R0:W5:Y:S02]  /*7d10*/  LDG.E.LTC128B R212, desc[UR18][R192.64+0x220] ;  /* 0x00022012c0d47981 */ /* 0x000164000c1e1920 */
.L_x_244:
[----:B------:R-:W-:Y:S05]  /*7d20*/  BSYNC B1 ;  /* 0x0000000000017941 */ /* 0x000fea0003800000 */
.L_x_243:
[----:B-----5:R-:W-:Y:S01]  /*7d30*/  FMUL R8, R212, UR20 ;  /* 0x00000014d4087c20 */ /* 0x020fe20008400000 */
[----:B------:R-:W-:Y:S01]  /*7d40*/  ISETP.GT.AND P2, PT, R10, 0x60, P0 ;  /* 0x000000600a00780c */ /* 0x000fe20000744270 */
[----:B------:R-:W-:Y:S02]  /*7d50*/  BSSY B1, `(.L_x_245) ;  /* 0x0000005000017945 */ /* 0x000fe40003800000 */
[----:B------:R-:W-:-:S05]  /*7d60*/  FFMA R71, R71, UR17, R8 ;  /* 0x0000001147477c23 */ /* 0x000fca0008000008 */
[----:B------:R0:W-:Y:S05]  /*7d70*/  @P4 STG.E desc[UR18][R132.64+0x220], R71 ;  /* 0x0002204784004986 */ /* 0x0001ea000c101912 */
[----:B------:R-:W-:Y:S05]  /*7d80*/  @!P2 BRA `(.L_x_246) ;  /* 0x000000000004a947 */ /* 0x000fea0003800000 */
[----:B------:R0:W5:Y:S02]  /*7d90*/  LDG.E.LTC128B R212, desc[UR18][R194.64+0x200] ;  /* 0x00020012c2d47981 */ /* 0x000164000c1e1920 */
.L_x_246:
[----:B------:R-:W-:Y:S05]  /*7da0*/  BSYNC B1 ;  /* 0x0000000000017941 */ /* 0x000fea0003800000 */
.L_x_245:
[----:B0----5:R-:W-:Y:S01]  /*7db0*/  FMUL R9, R212, UR20 ;  /* 0x00000014d4097c20 */ /* 0x021fe20008400000 */
[----:B------:R-:W-:Y:S01]  /*7dc0*/  ISETP.GT.AND P4, PT, R10, 0x61, P0 ;  /* 0x000000610a00780c */ /* 0x000fe20000784270 */
[----:B------:R-:W-:Y:S02]  /*7dd0*/  BSSY B1, `(.L_x_247) ;  /* 0x0000005000017945 */ /* 0x000fe40003800000 */
[----:B------:R-:W-:-:S05]  /*7de0*/  FFMA R9, R72, UR17, R9 ;  /* 0x0000001148097c23 */ /* 0x000fca0008000009 */
[----:B------:R0:W-:Y:S05]  /*7df0*/  @P2 STG.E desc[UR18][R130.64+0x200], R9 ;  /* 0x0002000982002986 */ /* 0x0001ea000c101912 */
[----:B------:R-:W-:Y:S05]  /*7e00*/  @!P4 BRA `(.L_x_248) ;  /* 0x000000000004c947 */ /* 0x000fea0003800000 */
[----:B------:R0:W5:Y:S02]  /*7e10*/  LDG.E.LTC128B R212, desc[UR18][R196.64+0x200] ;  /* 0x00020012c4d47981 */ /* 0x000164000c1e1920 */
.L_x_248:
[----:B------:R-:W-:Y:S05]  /*7e20*/  BSYNC B1 ;  /* 0x0000000000017941 */ /* 0x000fea0003800000 */
.L_x_247:
[----:B-----5:R-:W-:Y:S01]  /*7e30*/  FMUL R8, R212, UR20 ;  /* 0x00000014d4087c20 */ /* 0x020fe20008400000 */
[----:B------:R-:W-:Y:S01]  /*7e40*/  ISETP.GT.AND P2, PT, R10, 0x60, P1 ;  /* 0x000000600a00780c */ /* 0x000fe20000f44270 */
[----:B------:R-:W-:Y:S02]  /*7e50*/  BSSY B1, `(.L_x_249) ;  /* 0x0000005000017945 */ /* 0x000fe40003800000 */
[----:B------:R-:W-:-:S05]  /*7e60*/  FFMA R73, R73, UR17, R8 ;  /* 0x0000001149497c23 */ /* 0x000fca0008000008 */
[----:B------:R0:W-:Y:S05]  /*7e70*/  @P4 STG.E desc[UR18][R136.64+0x200], R73 ;  /* 0x0002004988004986 */ /* 0x0001ea000c101912 */
[----:B------:R-:W-:Y:S05]  /*7e80*/  @!P2 BRA `(.L_x_250) ;  /* 0x000000000004a947 */ /* 0x000fea0003800000 */
[----:B------:R0:W5:Y:S02]  /*7e90*/  LDG.E.LTC128B R212, desc[UR18][R194.64+0x220] ;  /* 0x00022012c2d47981 */ /* 0x000164000c1e1920 */
.L_x_250:
[----:B------:R-:W-:Y:S05]  /*7ea0*/  BSYNC B1 ;  /* 0x0000000000017941 */ /* 0x000fea0003800000 */
.L_x_249:
[----:B0----5:R-:W-:Y:S01]  /*7eb0*/  FMUL R9, R212, UR20 ;  /* 0x00000014d4097c20 */ /* 0x021fe20008400000 */
[----:B------:R-:W-:Y:S01]  /*7ec0*/  ISETP.GT.AND P4, PT, R10, 0x61, P1 ;  /* 0x000000610a00780c */ /* 0x000fe20000f84270 */
[----:B------:R-:W-:Y:S02]  /*7ed0*/  BSSY B1, `(.L_x_251) ;  /* 0x0000005000017945 */ /* 0x000fe40003800000 */
[----:B------:R-:W-:-:S05]  /*7ee0*/  FFMA R9, R74, UR17, R9 ;  /* 0x000000114a097c23 */ /* 0x000fca0008000009 */
[----:B------:R0:W-:Y:S05]  /*7ef0*/  @P2 STG.E desc[UR18][R130.64+0x220], R9 ;  /* 0x0002200982002986 */ /* 0x0001ea000c101912 */
[----:B------:R-:W-:Y:S05]  /*7f00*/  @!P4 BRA `(.L_x_252) ;  /* 0x000000000004c947 */ /* 0x000fea0003800000 */
[----:B------:R0:W5:Y:S02]  /*7f10*/  LDG.E.LTC128B R212, desc[UR18][R196.64+0x220] ;  /* 0x00022012c4d47981 */ /* 0x000164000c1e1920 */
.L_x_252:
[----:B------:R-:W-:Y:S05]  /*7f20*/  BSYNC B1 ;  /* 0x0000000000017941 */ /* 0x000fea0003800000 */
.L_x_251:
[----:B-----5:R-:W-:Y:S01]  /*7f30*/  FMUL R8, R212, UR20 ;  /* 0x00000014d4087c20 */ /* 0x020fe20008400000 */
[----:B------:R-:W-:Y:S01]  /*7f40*/  ISETP.GT.AND P2, PT, R10, 0x68, P0 ;  /* 0x000000680a00780c */ /* 0x000fe20000744270 */
[----:B------:R-:W-:Y:S02]  /*7f50*/  BSSY B1, `(.L_x_253) ;  /* 0x0000005000017945 */ /* 0x000fe40003800000 */
[----:B------:R-:W-:-:S05]  /*7f60*/  FFMA R75, R75, UR17, R8 ;  /* 0x000000114b4b7c23 */ /* 0x000fca0008000008 */
[----:B------:R0:W-:Y:S05]  /*7f70*/  @P4 STG.E desc[UR18][R136.64+0x220], R75 ;  /* 0x0002204b88004986 */ /* 0x0001ea000c101912 */
[----:B------:R-:W-:Y:S05]  /*7f80*/  @!P2 BRA `(.L_x_254) ;  /* 0x000000000004a947 */ /* 0x000fea0003800000 */
[----:B------:R0:W5:Y:S02]  /*7f90*/  LDG.E.LTC128B R212, desc[UR18][R198.64+0x200] ;  /* 0x00020012c6d47981 */ /* 0x000164000c1e1920 */
.L_x_254:
[----:B------:R-:W-:Y:S05]  /*7fa0*/  BSYNC B1 ;  /* 0x0000000000017941 */ /* 0x000fea0003800000 */
.L_x_253:
[----:B0----5:R-:W-:Y:S01]  /*7fb0*/  FMUL R9, R212, UR20 ;  /* 0x00000014d4097c20 */ /* 0x021fe20008400000 */
[----:B------:R-:W-:Y:S01]  /*7fc0*/  ISETP.GT.AND P4, PT, R10, 0x69, P0 ;  /* 0x000000690a00780c */ /* 0x000fe20000784270 */
[----:B------:R-:W-:Y:S02]  /*7fd0*/  BSSY B1, `(.L_x_255) ;  /* 0x0000005000017945 */ /* 0x000fe40003800000 */
[----:B------:R-:W-:-:S05]  /*7fe0*/  FFMA R9, R76, UR17, R9 ;  /* 0x000000114c097c23 */ /* 0x000fca0008000009 */
[----:B------:R0:W-:Y:S05]  /*7ff0*/  @P2 STG.E desc[UR18][R134.64+0x200], R9 ;  /* 0x0002000986002986 */ /* 0x0001ea000c101912 */
[----:B------:R-:W-:Y:S05]  /*8000*/  @!P4 BRA `(.L_x_256) ;  /* 0x000000000004c947 */ /* 0x000fea0003800000 */
[----:B------:R0:W5:Y:S02]  /*8010*/  LDG.E.LTC128B R212, desc[UR18][R200.64+0x200] ;  /* 0x00020012c8d47981 */ /* 0x000164000c1e1920 */
.L_x_256:
[----:B------:R-:W-:Y:S05]  /*8020*/  BSYNC B1 ;  /* 0x0000000000017941 */ /* 0x000fea0003800000 */
.L_x_255:
[----:B-----5:R-:W-:Y:S01]  /*8030*/  FMUL R8, R212, UR20 ;  /* 0x00000014d4087c20 */ /* 0x020fe20008400000 */
[----:B------:R-:W-:Y:S01]  /*8040*/  ISETP.GT.AND P2, PT, R10, 0x68, P1 ;  /* 0x000000680a00780c */ /* 0x000fe20000f44270 */
[----:B------:R-:W-:Y:S02]  /*8050*/  BSSY B1, `(.L_x_257) ;  /* 0x0000005000017945 */ /* 0x000fe40003800000 */
[----:B------:R-:W-:-:S05]  /*8060*/  FFMA R77, R77, UR17, R8 ;  /* 0x000000114d4d7c23 */ /* 0x000fca0008000008 */
[----:B------:R0:W-:Y:S05]  /*8070*/  @P4 STG.E desc[UR18][R140.64+0x200], R77 ;  /* 0x0002004d8c004986 */ /* 0x0001ea000c101912 */
[----:B------:R-:W-:Y:S05]  /*8080*/  @!P2 BRA `(.L_x_258) ;  /* 0x000000000004a947 */ /* 0x000fea0003800000 */
[----:B------:R0:W5:Y:S02]  /*8090*/  LDG.E.LTC128B R212, desc[UR18][R198.64+0x220] ;  /* 0x00022012c6d47981 */ /* 0x000164000c1e1920 */
.L_x_258:
[----:B------:R-:W-:Y:S05]  /*80a0*/  BSYNC B1 ;  /* 0x0000000000017941 */ /* 0x000fea0003800000 */
.L_x_257:
[----:B0----5:R-:W-:Y:S01]  /*80b0*/  FMUL R9, R212, UR20 ;  /* 0x00000014d4097c20 */ /* 0x021fe20008400000 */
[----:B------:R-:W-:Y:S01]  /*80c0*/  ISETP.GT.AND P4, PT, R10, 0x69, P1 ;  /* 0x000000690a00780c */ /* 0x000fe20000f84270 */
[----:B------:R-:W-:Y:S02]  /*80d0*/  BSSY B1, `(.L_x_259) ;  /* 0x0000005000017945 */ /* 0x000fe40003800000 */
[----:B------:R-:W-:-:S05]  /*80e0*/  FFMA R9, R78, UR17, R9 ;  /* 0x000000114e097c23 */ /* 0x000fca0008000009 */
[----:B------:R0:W-:Y:S05]  /*80f0*/  @P2 STG.E desc[UR18][R134.64+0x220], R9 ;  /* 0x0002200986002986 */ /* 0x0001ea000c101912 */
[----:B------:R-:W-:Y:S05]  /*8100*/  @!P4 BRA `(.L_x_260) ;  /* 0x000000000004c947 */ /* 0x000fea0003800000 */
[----:B------:R0:W5:Y:S02]  /*8110*/  LDG.E.LTC128B R212, desc[UR18][R200.64+0x220] ;  /* 0x00022012c8d47981 */ /* 0x000164000c1e1920 */
.L_x_260:
[----:B------:R-:W-:Y:S05]  /*8120*/  BSYNC B1 ;  /* 0x0000000000017941 */ /* 0x000fea0003800000 */
.L_x_259:
[----:B-----5:R-:W-:Y:S01]  /*8130*/  FMUL R8, R212, UR20 ;  /* 0x00000014d4087c20 */ /* 0x020fe20008400000 */
[----:B------:R-:W-:Y:S01]  /*8140*/  ISETP.GT.AND P2, PT, R10, 0x70, P0 ;  /* 0x000000700a00780c */ /* 0x000fe20000744270 */
[----:B------:R-:W-:Y:S02]  /*8150*/  BSSY B1, `(.L_x_261) ;  /* 0x0000005000017945 */ /* 0x000fe40003800000 */
[----:B------:R-:W-:-:S05]  /*8160*/  FFMA R79, R79, UR17, R8 ;  /* 0x000000114f4f7c23 */ /* 0x000fca0008000008 */
[----:B------:R0:W-:Y:S05]  /*8170*/  @P4 STG.E desc[UR18][R140.64+0x220], R79 ;  /* 0x0002204f8c004986 */ /* 0x0001ea000c101912 */
[----:B------:R-:W-:Y:S05]  /*8180*/  @!P2 BRA `(.L_x_262) ;  /* 0x000000000004a947 */ /* 0x000fea0003800000 */
[----:B------:R0:W5:Y:S02]  /*8190*/  LDG.E.LTC128B R212, desc[UR18][R202.64+0x200] ;  /* 0x00020012cad47981 */ /* 0x000164000c1e1920 */
.L_x_262:
[----:B------:R-:W-:Y:S05]  /*81a0*/  BSYNC B1 ;  /* 0x0000000000017941 */ /* 0x000fea0003800000 */
.L_x_261:
[----:B0----5:R-:W-:Y:S01]  /*81b0*/  FMUL R9, R212, UR20 ;  /* 0x00000014d4097c20 */ /* 0x021fe20008400000 */
[----:B------:R-:W-:Y:S01]  /*81c0*/  ISETP.GT.AND P4, PT, R10, 0x71, P0 ;  /* 0x000000710a00780c */ /* 0x000fe20000784270 */
[----:B------:R-:W-:Y:S02]  /*81d0*/  BSSY B1, `(.L_x_263) ;  /* 0x0000005000017945 */ /* 0x000fe40003800000 */
[----:B------:R-:W-:-:S05]  /*81e0*/  FFMA R9, R80, UR17, R9 ;  /* 0x0000001150097c23 */ /* 0x000fca0008000009 */
[----:B------:R0:W-:Y:S05]  /*81f0*/  @P2 STG.E desc[UR18][R138.64+0x200], R9 ;  /* 0x000200098a002986 */ /* 0x0001ea000c101912 */
[----:B------:R-:W-:Y:S05]  /*8200*/  @!P4 BRA `(.L_x_264) ;  /* 0x000000000004c947 */ /* 0x000fea0003800000 */
[----:B------:R0:W5:Y:S02]  /*8210*/  LDG.E.LTC128B R212, desc[UR18][R204.64+0x200] ;  /* 0x00020012ccd47981 */ /* 0x000164000c1e1920 */
.L_x_264:
[----:B------:R-:W-:Y:S05]  /*8220*/  BSYNC B1 ;  /* 0x0000000000017941 */ /* 0x000fea0003800000 */
.L_x_263:
[----:B-----5:R-:W-:Y:S01]  /*8230*/  FMUL R8, R212, UR20 ;  /* 0x00000014d4087c20 */ /* 0x020fe20008400000 */
[----:B------:R-:W-:Y:S01]  /*8240*/  ISETP.GT.AND P2, PT, R10, 0x70, P1 ;  /* 0x000000700a00780c */ /* 0x000fe20000f44270 */
[----:B------:R-:W-:Y:S02]  /*8250*/  BSSY B1, `(.L_x_265) ;  /* 0x0000005000017945 */ /* 0x000fe40003800000 */
[----:B------:R-:W-:-:S05]  /*8260*/  FFMA R81, R81, UR17, R8 ;  /* 0x0000001151517c23 */ /* 0x000fca0008000008 */
[----:B------:R0:W-:Y:S05]  /*8270*/  @P4 STG.E desc[UR18][R144.64+0x200], R81 ;  /* 0x0002005190004986 */ /* 0x0001ea000c101912 */
[----:B------:R-:W-:Y:S05]  /*8280*/  @!P2 BRA `(.L_x_266) ;  /* 0x000000000004a947 */ /* 0x000fea0003800000 */
[----:B------:R0:W5:Y:S02]  /*8290*/  LDG.E.LTC128B R212, desc[UR18][R202.64+0x220] ;  /* 0x00022012cad47981 */ /* 0x000164000c1e1920 */
.L_x_266:
[----:B------:R-:W-:Y:S05]  /*82a0*/  BSYNC B1 ;  /* 0x0000000000017941 */ /* 0x000fea0003800000 */
.L_x_265:
[----:B0----5:R-:W-:Y:S01]  /*82b0*/  FMUL R9, R212, UR20 ;  /* 0x00000014d4097c20 */ /* 0x021fe20008400000 */
[----:B------:R-:W-:Y:S01]  /*82c0*/  ISETP.GT.AND P4, PT, R10, 0x71, P1 ;  /* 0x000000710a00780c */ /* 0x000fe20000f84270 */
[----:B------:R-:W-:Y:S02]  /*82d0*/  BSSY B1, `(.L_x_267) ;  /* 0x0000005000017945 */ /* 0x000fe40003800000 */
[----:B------:R-:W-:-:S05]  /*82e0*/  FFMA R9, R82, UR17, R9 ;  /* 0x0000001152097c23 */ /* 0x000fca0008000009 */
[----:B------:R0:W-:Y:S05]  /*82f0*/  @P2 STG.E desc[UR18][R138.64+0x220], R9 ;  /* 0x000220098a002986 */ /* 0x0001ea000c101912 */
[----:B------:R-:W-:Y:S05]  /*8300*/  @!P4 BRA `(.L_x_268) ;  /* 0x000000000004c947 */ /* 0x000fea0003800000 */
[----:B------:R0:W5:Y:S02]  /*8310*/  LDG.E.LTC128B R212, desc[UR18][R204.64+0x220] ;  /* 0x00022012ccd47981 */ /* 0x000164000c1e1920 */
.L_x_268:
[----:B------:R-:W-:Y:S05]  /*8320*/  BSYNC B1 ;  /* 0x0000000000017941 */ /* 0x000fea0003800000 */
.L_x_267:
[----:B-----5:R-:W-:Y:S01]  /*8330*/  FMUL R8, R212, UR20 ;  /* 0x00000014d4087c20 */ /* 0x020fe20008400000 */
[----:B------:R-:W-:Y:S01]  /*8340*/  ISETP.GT.AND P2, PT, R10, 0x78, P0 ;  /* 0x000000780a00780c */ /* 0x000fe20000744270 */
[----:B------:R-:W-:Y:S02]  /*8350*/  BSSY B1, `(.L_x_269) ;  /* 0x0000005000017945 */ /* 0x000fe40003800000 */
[----:B------:R-:W-:-:S05]  /*8360*/  FFMA R83, R83, UR17, R8 ;  /* 0x0000001153537c23 */ /* 0x000fca0008000008 */
[----:B------:R0:W-:Y:S05]  /*8370*/  @P4 STG.E desc[UR18][R144.64+0x220], R83 ;  /* 0x0002205390004986 */ /* 0x0001ea000c101912 */
[----:B------:R-:W-:Y:S05]  /*8380*/  @!P2 BRA `(.L_x_270) ;  /* 0x000000000004a947 */ /* 0x000fea0003800000 */
[----:B------:R0:W5:Y:S02]  /*8390*/  LDG.E.LTC128B R212, desc[UR18][R16.64+0x200] ;  /* 0x0002001210d47981 */ /* 0x000164000c1e1920 */
.L_x_270:
[----:B------:R-:W-:Y:S05]  /*83a0*/  BSYNC B1 ;  /* 0x0000000000017941 */ /* 0x000fea0003800000 */
.L_x_269:
[----:B0----5:R-:W-:Y:S01]  /*83b0*/  FMUL R9, R212, UR20 ;  /* 0x00000014d4097c20 */ /* 0x021fe20008400000 */
[----:B------:R-:W-:Y:S01]  /*83c0*/  ISETP.GT.AND P0, PT, R10, 0x79, P0 ;  /* 0x000000790a00780c */ /* 0x000fe20000704270 */
[----:B------:R-:W-:Y:S02]  /*83d0*/  BSSY B1, `(.L_x_271) ;  /* 0x0000005000017945 */ /* 0x000fe40003800000 */
[----:B------:R-:W-:-:S05]  /*83e0*/  FFMA R9, R84, UR17, R9 ;  /* 0x0000001154097c23 */ /* 0x000fca0008000009 */
[----:B------:R0:W-:Y:S05]  /*83f0*/  @P2 STG.E desc[UR18][R12.64+0x200], R9 ;  /* 0x000200090c002986 */ /* 0x0001ea000c101912 */
[----:B------:R-:W-:Y:S05]  /*8400*/  @!P0 BRA `(.L_x_272) ;  /* 0x0000000000048947 */ /* 0x000fea0003800000 */
[----:B------:R0:W5:Y:S02]  /*8410*/  LDG.E.LTC128B R212, desc[UR18][R142.64+0x200] ;  /* 0x000200128ed47981 */ /* 0x000164000c1e1920 */
.L_x_272:
[----:B------:R-:W-:Y:S05]  /*8420*/  BSYNC B1 ;  /* 0x0000000000017941 */ /* 0x000fea0003800000 */
.L_x_271:
[----:B-----5:R-:W-:Y:S01]  /*8430*/  FMUL R8, R212, UR20 ;  /* 0x00000014d4087c20 */ /* 0x020fe20008400000 */
[----:B------:R-:W-:Y:S01]  /*8440*/  ISETP.GT.AND P2, PT, R10, 0x78, P1 ;  /* 0x000000780a00780c */ /* 0x000fe20000f44270 */
[----:B------:R-:W-:Y:S02]  /*8450*/  BSSY B1, `(.L_x_273) ;  /* 0x0000005000017945 */ /* 0x000fe40003800000 */
[----:B------:R-:W-:-:S05]  /*8460*/  FFMA R85, R85, UR17, R8 ;  /* 0x0000001155557c23 */ /* 0x000fca0008000008 */
[----:B------:R0:W-:Y:S05]  /*8470*/  @P0 STG.E desc[UR18][R14.64+0x200], R85 ;  /* 0x000200550e000986 */ /* 0x0001ea000c101912 */
[----:B------:R-:W-:Y:S05]  /*8480*/  @!P2 BRA `(.L_x_274) ;  /* 0x000000000004a947 */ /* 0x000fea0003800000 */
[----:B------:R0:W5:Y:S02]  /*8490*/  LDG.E.LTC128B R212, desc[UR18][R16.64+0x220] ;  /* 0x0002201210d47981 */ /* 0x000164000c1e1920 */
.L_x_274:
[----:B------:R-:W-:Y:S05]  /*84a0*/  BSYNC B1 ;  /* 0x0000000000017941 */ /* 0x000fea0003800000 */
.L_x_273:
[----:B0----5:R-:W-:Y:S01]  /*84b0*/  FMUL R9, R212, UR20 ;  /* 0x00000014d4097c20 */ /* 0x021fe20008400000 */
[----:B------:R-:W-:Y:S01]  /*84c0*/  ISETP.GT.AND P1, PT, R10, 0x79, P1 ;  /* 0x000000790a00780c */ /* 0x000fe20000f24270 */
[----:B------:R-:W-:Y:S02]  /*84d0*/  BSSY B1, `(.L_x_275) ;  /* 0x0000005000017945 */ /* 0x000fe40003800000 */
[----:B------:R-:W-:-:S05]  /*84e0*/  FFMA R9, R86, UR17, R9 ;  /* 0x0000001156097c23 */ /* 0x000fca0008000009 */
[----:B------:R0:W-:Y:S05]  /*84f0*/  @P2 STG.E desc[UR18][R12.64+0x220], R9 ;  /* 0x000220090c002986 */ /* 0x0001ea000c101912 */
[----:B------:R-:W-:Y:S05]  /*8500*/  @!P1 BRA `(.L_x_276) ;  /* 0x0000000000049947 */ /* 0x000fea0003800000 */
[----:B------:R0:W5:Y:S02]  /*8510*/  LDG.E.LTC128B R212, desc[UR18][R142.64+0x220] ;  /* 0x000220128ed47981 */ /* 0x000164000c1e1920 */
.L_x_276:
[----:B------:R-:W-:Y:S05]  /*8520*/  BSYNC B1 ;  /* 0x0000000000017941 */ /* 0x000fea0003800000 */
.L_x_275:
[----:B-----5:R-:W-:-:S04]  /*8530*/  FMUL R212, R212, UR20 ;  /* 0x00000014d4d47c20 */ /* 0x020fc80008400000 */
[----:B------:R-:W-:Y:S01]  /*8540*/  FFMA R87, R87, UR17, R212 ;  /* 0x0000001157577c23 */ /* 0x000fe200080000d4 */
[----:B------:R-:W-:Y:S06]  /*8550*/  @!P1 BRA `(.L_x_277) ;  /* 0x0000001c00309947 */ /* 0x000fec0003800000 */
[----:B------:R0:W-:Y:S01]  /*8560*/  STG.E desc[UR18][R14.64+0x220], R87 ;  /* 0x000220570e007986 */ /* 0x0001e2000c101912 */
[----:B------:R-:W-:Y:S05]  /*8570*/  BRA `(.L_x_277) ;  /* 0x0000001c00287947 */ /* 0x000fea0003800000 */
.L_x_26:
[----:B------:R-:W-:Y:S01]  /*8580*/  ULDC.64 UR10, c[0x0][0x6c0] ;  /* 0x0001b000000a7ab9 */ /* 0x000fe20000000a00 */
[----:B------:R-:W-:Y:S01]  /*8590*/  IMAD.U32 R15, RZ, RZ, UR8 ;  /* 0x00000008ff0f7e24 */ /* 0x000fe2000f8e00ff */
[----:B------:R-:W-:Y:S01]  /*85a0*/  LEA R12, P0, R20, UR10, 0x2 ;  /* 0x0000000a140c7c11 */ /* 0x000fe2000f8010ff */
[----:B------:R-:W-:Y:S01]  /*85b0*/  IMAD.U32 R17, RZ, RZ, UR8 ;  /* 0x00000008ff117e24 */ /* 0x000fe2000f8e00ff */
[----:B------:R-:W-:Y:S01]  /*85c0*/  ISETP.GT.AND P5, PT, R10, 0x1, P2 ;  /* 0x000000010a00780c */ /* 0x000fe200017a4270 */
[----:B------:R-:W-:Y:S01]  /*85d0*/  IMAD.U32 R8, RZ, RZ, UR9 ;  /* 0x00000009ff087e24 */ /* 0x000fe2000f8e00ff */
[----:B------:R-:W-:Y:S01]  /*85e0*/  LEA.HI.X R13, R20, UR11, R155, 0x2, P0 ;  /* 0x0000000b140d7c11 */ /* 0x000fe200080f149b */
[----:B------:R-:W-:Y:S01]  /*85f0*/  FMUL R89, R89, UR17 ;  /* 0x0000001159597c20 */ /* 0x000fe20008400000 */
[----:B------:R-:W-:Y:S01]  /*8600*/  LEA R14, P4, R15, R12, 0x2 ;  /* 0x0000000c0f0e7211 */ /* 0x000fe200078810ff */
[----:B------:R-:W-:Y:S01]  /*8610*/  IMAD.U32 R19, RZ, RZ, UR8 ;  /* 0x00000008ff137e24 */ /* 0x000fe2000f8e00ff */
[----:B------:R-:W-:Y:S01]  /*8620*/  ISETP.GT.AND P0, PT, R9, 0x8, PT ;  /* 0x000000080900780c */ /* 0x000fe20003f04270 */
[----:B------:R-:W-:Y:S01]  /*8630*/  UIMAD UR10, UR9, 0x1c, URZ ;  /* 0x0000001c090a78a4 */ /* 0x000fe2000f8e023f */
[----:B------:R-:W-:Y:S01]  /*8640*/  LEA.HI.X R15, R17, R13, R8, 0x2, P4 ;  /* 0x0000000d110f7211 */ /* 0x000fe200020f1408 */
[----:B------:R-:W-:Y:S01]  /*8650*/  FMUL R17, R88, UR17 ;  /* 0x0000001158117c20 */ /* 0x000fe20008400000 */
[----:B------:R-:W-:Y:S01]  /*8660*/  ISETP.GT.AND P4, PT, R10, RZ, P0 ;  /* 0x000000ff0a00720c */ /* 0x000fe20000784270 */
[----:B------:R-:W-:Y:S01]  /*8670*/  FMUL R21, R90, UR17 ;  /* 0x000000115a157c20 */ /* 0x000fe20008400000 */
[C---:B------:R-:W-:Y:S01]  /*8680*/  ISETP.GT.AND P6, PT, R10.reuse, 0x1, P0 ;  /* 0x000000010a00780c */ /* 0x040fe200007c4270 */
[----:B------:R-:W-:Y:S01]  /*8690*/  USHF.L.U32 UR11, UR8, 0x5, URZ ;  /* 0x00000005080b7899 */ /* 0x000fe2000800063f */
[----:B------:R0:W-:Y:S01]  /*86a0*/  @P1 STG.E desc[UR18][R12.64], R17 ;  /* 0x000000110c001986 */ /* 0x0001e2000c101912 */
[----:B------:R-:W-:Y:S01]  /*86b0*/  IMAD.WIDE.U32 R18, R19, 0x1c, R14 ;  /* 0x0000001c13127825 */ /* 0x000fe200078e000e */
[----:B------:R-:W-:-:S03]  /*86c0*/  ISETP.GT.AND P1, PT, R10, 0x9, P2 ;  /* 0x000000090a00780c */ /* 0x000fc60001724270 */
[----:B------:R-:W-:Y:S01]  /*86d0*/  FMUL R91, R91, UR17 ;  /* 0x000000115b5b7c20 */ /* 0x000fe20008400000 */
[----:B------:R1:W-:Y:S01]  /*86e0*/  @P5 STG.E desc[UR18][R14.64], R89 ;  /* 0x000000590e005986 */ /* 0x0003e2000c101912 */
[----:B------:R-:W-:Y:S01]  /*86f0*/  ISETP.GT.AND P5, PT, R10, 0x8, P2 ;  /* 0x000000080a00780c */ /* 0x000fe200017a4270 */
[----:B------:R-:W-:Y:S01]  /*8700*/  USHF.L.U64.HI UR8, UR8, 0x5, UR9 ;  /* 0x0000000508087899 */ /* 0x000fe20008010209 */
[----:B------:R-:W-:Y:S01]  /*8710*/  FMUL R23, R92, UR17 ;  /* 0x000000115c177c20 */ /* 0x000fe20008400000 */
[----:B------:R-:W-:Y:S01]  /*8720*/  VIADD R19, R19, UR10 ;  /* 0x0000000a13137c36 */ /* 0x000fe20008000000 */
[----:B------:R-:W-:Y:S01]  /*8730*/  @P4 STG.E desc[UR18][R12.64+0x20], R21 ;  /* 0x000020150c004986 */ /* 0x000fe2000c101912 */
[----:B------:R-:W-:Y:S01]  /*8740*/  IADD3 R16, P4, R14, UR11, RZ ;  /* 0x0000000b0e107c10 */ /* 0x000fe2000ff9e0ff */
[----:B------:R-:W-:Y:S01]  /*8750*/  FMUL R93, R93, UR17 ;  /* 0x000000115d5d7c20 */ /* 0x000fe20008400000 */
[----:B------:R-:W-:Y:S01]  /*8760*/  FMUL R95, R95, UR17 ;  /* 0x000000115f5f7c20 */ /* 0x000fe20008400000 */
[----:B------:R2:W-:Y:S01]  /*8770*/  @P6 STG.E desc[UR18][R14.64+0x20], R91 ;  /* 0x0000205b0e006986 */ /* 0x0005e2000c101912 */
[----:B------:R-:W-:Y:S01]  /*8780*/  ISETP.GT.AND P6, PT, R10, 0x8, P0 ;  /* 0x000000080a00780c */ /* 0x000fe200007c4270 */
[----:B------:R-:W-:Y:S01]  /*8790*/  FMUL R97, R97, UR17 ;  /* 0x0000001161617c20 */ /* 0x000fe20008400000 */
[----:B0-----:R-:W-:Y:S01]  /*87a0*/  IADD3.X R17, R15, UR8, RZ, P4, !PT ;  /* 0x000000080f117c10 */ /* 0x001fe2000a7fe4ff */
[----:B-1----:R-:W-:Y:S01]  /*87b0*/  FMUL R89, R94, UR17 ;  /* 0x000000115e597c20 */ /* 0x002fe20008400000 */
[----:B------:R-:W-:Y:S01]  /*87c0*/  @P5 STG.E desc[UR18][R18.64], R23 ;  /* 0x0000001712005986 */ /* 0x000fe2000c101912 */
[C---:B------:R-:W-:Y:S01]  /*87d0*/  ISETP.GT.AND P5, PT, R10.reuse, 0x9, P0 ;  /* 0x000000090a00780c */ /* 0x040fe200007a4270 */
[----:B------:R-:W-:Y:S01]  /*87e0*/  FMUL R99, R99, UR17 ;  /* 0x0000001163637c20 */ /* 0x000fe20008400000 */
[----:B------:R-:W-:Y:S01]  /*87f0*/  ISETP.GT.AND P4, PT, R10, 0x10, P2 ;  /* 0x000000100a00780c */ /* 0x000fe20001784270 */
[----:B------:R0:W-:Y:S01]  /*8800*/  @P1 STG.E desc[UR18][R16.64], R93 ;  /* 0x0000005d10001986 */ /* 0x0001e2000c101912 */
[----:B------:R-:W-:Y:S01]  /*8810*/  IADD3 R20, P1, R18, UR11, RZ ;  /* 0x0000000b12147c10 */ /* 0x000fe2000ff3e0ff */
[----:B------:R-:W-:Y:S01]  /*8820*/  FMUL R101, R101, UR17 ;  /* 0x0000001165657c20 */ /* 0x000fe20008400000 */
[----:B--2---:R-:W-:Y:S01]  /*8830*/  FMUL R91, R96, UR17 ;  /* 0x00000011605b7c20 */ /* 0x004fe20008400000 */
[----:B------:R-:W-:Y:S01]  /*8840*/  FMUL R103, R103, UR17 ;  /* 0x0000001167677c20 */ /* 0x000fe20008400000 */
[----:B------:R-:W-:Y:S01]  /*8850*/  IADD3.X R21, R19, UR8, RZ, P1, !PT ;  /* 0x0000000813157c10 */ /* 0x000fe20008ffe4ff */
[----:B------:R-:W-:Y:S01]  /*8860*/  @P6 STG.E desc[UR18][R18.64+0x20], R89 ;  /* 0x0000205912006986 */ /* 0x000fe2000c101912 */
[C---:B------:R-:W-:Y:S01]  /*8870*/  ISETP.GT.AND P1, PT, R10.reuse, 0x11, P2 ;  /* 0x000000110a00780c */ /* 0x040fe20001724270 */
[----:B------:R-:W-:Y:S01]  /*8880*/  FMUL R105, R105, UR17 ;  /* 0x0000001169697c20 */ /* 0x000fe20008400000 */
[----:B------:R-:W-:Y:S01]  /*8890*/  ISETP.GT.AND P6, PT, R10, 0x10, P0 ;  /* 0x000000100a00780c */ /* 0x000fe200007c4270 */
[----:B------:R1:W-:Y:S01]  /*88a0*/  @P5 STG.E desc[UR18][R16.64+0x20], R95 ;  /* 0x0000205f10005986 */ /* 0x0003e2000c101912 */
[----:B------:R-:W-:Y:S01]  /*88b0*/  IADD3 R22, P5, R16, UR11, RZ ;  /* 0x0000000b10167c10 */ /* 0x000fe2000ffbe0ff */
[----:B0-----:R-:W-:Y:S01]  /*88c0*/  FMUL R93, R98, UR17 ;  /* 0x00000011625d7c20 */ /* 0x001fe20008400000 */
[----:B------:R-:W-:Y:S01]  /*88d0*/  FMUL R107, R107, UR17 ;  /* 0x000000116b6b7c20 */ /* 0x000fe20008400000 */
[----:B------:R-:W-:Y:S01]  /*88e0*/  @P4 STG.E desc[UR18][R20.64], R91 ;  /* 0x0000005b14004986 */ /* 0x000fe2000c101912 */
[----:B------:R-:W-:Y:S01]  /*88f0*/  IADD3.X R23, R17, UR8, RZ, P5, !PT ;  /* 0x0000000811177c10 */ /* 0x000fe2000affe4ff */
[----:B------:R-:W-:Y:S01]  /*8900*/  FMUL R109, R109, UR17 ;  /* 0x000000116d6d7c20 */ /* 0x000fe20008400000 */
[C---:B------:R-:W-:Y:S01]  /*8910*/  ISETP.GT.AND P4, PT, R10.reuse, 0x11, P0 ;  /* 0x000000110a00780c */ /* 0x040fe20000784270 */
[----:B------:R-:W-:Y:S01]  /*8920*/  FMUL R111, R111, UR17 ;  /* 0x000000116f6f7c20 */ /* 0x000fe20008400000 */
[----:B------:R-:W-:Y:S01]  /*8930*/  ISETP.GT.AND P5, PT, R10, 0x18, P2 ;  /* 0x000000180a00780c */ /* 0x000fe200017a4270 */
[----:B------:R0:W-:Y:S01]  /*8940*/  @P1 STG.E desc[UR18][R22.64], R97 ;  /* 0x0000006116001986 */ /* 0x0001e2000c101912 */
[----:B------:R-:W-:Y:S01]  /*8950*/  IADD3 R88, P1, R20, UR11, RZ ;  /* 0x0000000b14587c10 */ /* 0x000fe2000ff3e0ff */
[----:B-1----:R-:W-:Y:S01]  /*8960*/  FMUL R95, R100, UR17 ;  /* 0x00000011645f7c20 */ /* 0x002fe20008400000 */
        /* <DEDUP_REMOVED lines=64> */
[----:B------:R-:W-:Y:S01]  /*8d70*/  ISETP.GT.AND P1, PT, R10, 0x31, P2 ;  /* 0x000000310a00780c */ /* 0x000fe20001724270 */
[----:B------:R-:W-:Y:S01]  /*8d80*/  FMUL R25, R25, UR17 ;  /* 0x0000001119197c20 */ /* 0x000fe20008400000 */
[----:B------:R-:W-:Y:S01]  /*8d90*/  IADD3 R102, P6, R98, UR11, RZ ;  /* 0x0000000b62667c10 */ /* 0x000fe2000ffde0ff */
[----:B------:R1:W-:Y:S01]  /*8da0*/  @P5 STG.E desc[UR18][R98.64+0x20], R111 ;  /* 0x0000206f62005986 */ /* 0x0003e2000c101912 */
[----:B------:R-:W-:Y:S01]  /*8db0*/  ISETP.GT.AND P5, PT, R10, 0x30, P0 ;  /* 0x000000300a00780c */ /* 0x000fe200007a4270 */
[----:B0-----:R-:W-:Y:S01]  /*8dc0*/  FMUL R109, R114, UR17 ;  /* 0x00000011726d7c20 */ /* 0x001fe20008400000 */
[----:B------:R-:W-:Y:S01]  /*8dd0*/  IADD3.X R103, R99, UR8, RZ, P6, !PT ;  /* 0x0000000863677c10 */ /* 0x000fe2000b7fe4ff */
[----:B------:R0:W-:Y:S01]  /*8de0*/  @P4 STG.E desc[UR18][R100.64], R107 ;  /* 0x0000006b64004986 */ /* 0x0001e2000c101912 */
[C---:B------:R-:W-:Y:S01]  /*8df0*/  ISETP.GT.AND P4, PT, R10.reuse, 0x31, P0 ;  /* 0x000000310a00780c */ /* 0x040fe20000784270 */
[----:B------:R-:W-:Y:S01]  /*8e00*/  FMUL R27, R27, UR17 ;  /* 0x000000111b1b7c20 */ /* 0x000fe20008400000 */
[----:B------:R-:W-:Y:S01]  /*8e10*/  ISETP.GT.AND P6, PT, R10, 0x38, P2 ;  /* 0x000000380a00780c */ /* 0x000fe200017c4270 */
[----:B------:R-:W-:Y:S01]  /*8e20*/  FMUL R29, R29, UR17 ;  /* 0x000000111d1d7c20 */ /* 0x000fe20008400000 */
[----:B------:R-:W-:Y:S01]  /*8e30*/  FMUL R31, R31, UR17 ;  /* 0x000000111f1f7c20 */ /* 0x000fe20008400000 */
        /* <DEDUP_REMOVED lines=8> */
[----:B------:R1:W-:Y:S01]  /*8ec0*/  @P4 STG.E desc[UR18][R102.64+0x20], R115 ;  /* 0x0000207366004986 */ /* 0x0003e2000c101912 */
[----:B------:R-:W-:Y:S01]  /*8ed0*/  IADD3 R106, P5, R102, UR11, RZ ;  /* 0x0000000b666a7c10 */ /* 0x000fe2000ffbe0ff */
[----:B------:R-:W-:Y:S01]  /*8ee0*/  FMUL R37, R37, UR17 ;  /* 0x0000001125257c20 */ /* 0x000fe20008400000 */
[----:B------:R-:W-:Y:S01]  /*8ef0*/  ISETP.GT.AND P4, PT, R10, 0x38, P0 ;  /* 0x000000380a00780c */ /* 0x000fe20000784270 */
[----:B------:R3:W-:Y:S01]  /*8f00*/  @P6 STG.E desc[UR18][R104.64], R111 ;  /* 0x0000006f68006986 */ /* 0x0007e2000c101912 */
[----:B0-----:R-:W-:Y:S01]  /*8f10*/  IADD3.X R107, R103, UR8, RZ, P5, !PT ;  /* 0x00000008676b7c10 */ /* 0x001fe2000affe4ff */
[----:B--2---:R-:W-:Y:S01]  /*8f20*/  FMUL R113, R118, UR17 ;  /* 0x0000001176717c20 */ /* 0x004fe20008400000 */
        /* <DEDUP_REMOVED lines=18> */
[----:B---3--:R-:W-:Y:S01]  /*9050*/  IADD3.X R111, R107, UR8, RZ, P6, !PT ;  /* 0x000000086b6f7c10 */ /* 0x008fe2000b7fe4ff */
[----:B0-----:R-:W-:Y:S01]  /*9060*/  FMUL R117, R122, UR17 ;  /* 0x000000117a757c20 */ /* 0x001fe20008400000 */
        /* <DEDUP_REMOVED lines=18> */
[----:B--2---:R-:W-:Y:S01]  /*9190*/  IADD3.X R115, R111, UR8, RZ, P5, !PT ;  /* 0x000000086f737c10 */ /* 0x004fe2000affe4ff */
        /* <DEDUP_REMOVED lines=43> */
[----:B------:R-:W-:-:S03]  /*9450*/  ISETP.GT.AND P5, PT, R10, 0x60, P2 ;  /* 0x000000600a00780c */ /* 0x000fc600017a4270 */
[----:B------:R0:W-:Y:S01]  /*9460*/  @P1 STG.E desc[UR18][R122.64], R133 ;  /* 0x000000857a001986 */ /* 0x0001e2000c101912 */
[----:B------:R-:W-:Y:S01]  /*9470*/  IADD3 R124, P1, R120, UR11, RZ ;  /* 0x0000000b787c7c10 */ /* 0x000fe2000ff3e0ff */
[----:B-1----:R-:W-:Y:S02]  /*9480*/  FMUL R131, R136, UR17 ;  /* 0x0000001188837c20 */ /* 0x002fe40008400000 */
[----:B------:R-:W-:Y:S01]  /*9490*/  @P4 STG.E desc[UR18][R120.64+0x20], R129 ;  /* 0x0000208178004986 */ /* 0x000fe2000c101912 */
[----:B------:R-:W-:Y:S02]  /*94a0*/  IADD3.X R125, R121, UR8, RZ, P1, !PT ;  /* 0x00000008797d7c10 */ /* 0x000fe40008ffe4ff */
[----:B------:R-:W-:Y:S01]  /*94b0*/  ISETP.GT.AND P1, PT, R10, 0x61, P2 ;  /* 0x000000610a00780c */ /* 0x000fe20001724270 */
[----:B------:R1:W-:Y:S01]  /*94c0*/  @P6 STG.E desc[UR18][R122.64+0x20], R135 ;  /* 0x000020877a006986 */ /* 0x0003e2000c101912 */
[----:B------:R-:W-:Y:S02]  /*94d0*/  IADD3 R126, P6, R122, UR11, RZ ;  /* 0x0000000b7a7e7c10 */ /* 0x000fe4000ffde0ff */
[----:B------:R-:W-:Y:S01]  /*94e0*/  ISETP.GT.AND P4, PT, R10, 0x60, P0 ;  /* 0x000000600a00780c */ /* 0x000fe20000784270 */
[----:B------:R2:W-:Y:S01]  /*94f0*/  @P5 STG.E desc[UR18][R124.64], R131 ;  /* 0x000000837c005986 */ /* 0x0005e2000c101912 */
[----:B---3--:R-:W-:Y:S01]  /*9500*/  IADD3.X R127, R123, UR8, RZ, P6, !PT ;  /* 0x000000087b7f7c10 */ /* 0x008fe2000b7fe4ff */
[----:B0-----:R-:W-:Y:S01]  /*9510*/  FMUL R133, R138, UR17 ;  /* 0x000000118a857c20 */ /* 0x001fe20008400000 */
[----:B------:R-:W-:-:S02]  /*9520*/  ISETP.GT.AND P5, PT, R10, 0x61, P0 ;  /* 0x000000610a00780c */ /* 0x000fc400007a4270 */
        /* <DEDUP_REMOVED lines=10> */
[----:B------:R-:W-:Y:S01]  /*95d0*/  @P6 STG.E desc[UR18][R128.64], R135 ;  /* 0x0000008780006986 */ /* 0x000fe2000c101912 */
[----:B--2---:R-:W-:Y:S01]  /*95e0*/  IADD3.X R131, R127, UR8, RZ, P5, !PT ;  /* 0x000000087f837c10 */ /* 0x004fe2000affe4ff */
        /* <DEDUP_REMOVED lines=8> */
[C---:B------:R-:W-:Y:S01]  /*9670*/  ISETP.GT.AND P4, PT, R10.reuse, 0x71, P2 ;  /* 0x000000710a00780c */ /* 0x040fe20001784270 */
[----:B------:R1:W-:Y:S01]  /*9680*/  @P6 STG.E desc[UR18][R130.64+0x20], R143 ;  /* 0x0000208f82006986 */ /* 0x0003e2000c101912 */
[C---:B------:R-:W-:Y:S02]  /*9690*/  ISETP.GT.AND P1, PT, R10.reuse, 0x70, P0 ;  /* 0x000000700a00780c */ /* 0x040fe40000724270 */
[----:B------:R-:W-:Y:S01]  /*96a0*/  ISETP.GT.AND P6, PT, R10, 0x71, P0 ;  /* 0x000000710a00780c */ /* 0x000fe200007c4270 */
[----:B------:R2:W-:Y:S01]  /*96b0*/  @P5 STG.E desc[UR18][R132.64], R139 ;  /* 0x0000008b84005986 */ /* 0x0005e2000c101912 */
[----:B------:R-:W-:Y:S01]  /*96c0*/  IADD3 R134, P5, R130, UR11, RZ ;  /* 0x0000000b82867c10 */ /* 0x000fe2000ffbe0ff */
[----:B0-----:R-:W-:-:S03]  /*96d0*/  FMUL R141, R146, UR17 ;  /* 0x00000011928d7c20 */ /* 0x001fc60008400000 */
[----:B------:R-:W-:Y:S02]  /*96e0*/  IADD3.X R135, R131, UR8, RZ, P5, !PT ;  /* 0x0000000883877c10 */ /* 0x000fe4000affe4ff */
[----:B------:R-:W-:Y:S01]  /*96f0*/  ISETP.GT.AND P5, PT, R10, 0x78, P2 ;  /* 0x000000780a00780c */ /* 0x000fe200017a4270 */
[----:B-1----:R-:W-:Y:S01]  /*9700*/  FMUL R143, R148, UR17 ;  /* 0x00000011948f7c20 */ /* 0x002fe20008400000 */
[C---:B------:R-:W-:Y:S01]  /*9710*/  ISETP.GT.AND P2, PT, R10.reuse, 0x79, P2 ;  /* 0x000000790a00780c */ /* 0x040fe20001744270 */
[----:B------:R-:W-:Y:S01]  /*9720*/  @P4 STG.E desc[UR18][R134.64], R145 ;  /* 0x0000009186004986 */ /* 0x000fe2000c101912 */
[C---:B------:R-:W-:Y:S02]  /*9730*/  ISETP.GT.AND P4, PT, R10.reuse, 0x78, P0 ;  /* 0x000000780a00780c */ /* 0x040fe40000784270 */
[----:B------:R-:W-:Y:S01]  /*9740*/  ISETP.GT.AND P0, PT, R10, 0x79, P0 ;  /* 0x000000790a00780c */ /* 0x000fe20000704270 */
[----:B------:R0:W-:Y:S01]  /*9750*/  @P1 STG.E desc[UR18][R132.64+0x20], R141 ;  /* 0x0000208d84001986 */ /* 0x0001e2000c101912 */
[----:B------:R-:W-:-:S03]  /*9760*/  IADD3 R138, P1, R132, UR11, RZ ;  /* 0x0000000b848a7c10 */ /* 0x000fc6000ff3e0ff */
[----:B------:R-:W-:Y:S01]  /*9770*/  @P6 STG.E desc[UR18][R134.64+0x20], R147 ;  /* 0x0000209386006986 */ /* 0x000fe2000c101912 */
[----:B--2---:R-:W-:Y:S02]  /*9780*/  IADD3.X R139, R133, UR8, RZ, P1, !PT ;  /* 0x00000008858b7c10 */ /* 0x004fe40008ffe4ff */
[----:B------:R-:W-:Y:S02]  /*9790*/  IADD3 R136, P6, R134, UR11, RZ ;  /* 0x0000000b86887c10 */ /* 0x000fe4000ffde0ff */
[----:B------:R-:W-:Y:S01]  /*97a0*/  ISETP.GT.AND P1, PT, R9, 0x80, PT ;  /* 0x000000800900780c */ /* 0x000fe20003f24270 */
[----:B------:R1:W-:Y:S01]  /*97b0*/  @P5 STG.E desc[UR18][R138.64], R143 ;  /* 0x0000008f8a005986 */ /* 0x0003e2000c101912 */
[----:B------:R-:W-:Y:S01]  /*97c0*/  IADD3.X R137, R135, UR8, RZ, P6, !PT ;  /* 0x0000000887897c10 */ /* 0x000fe2000b7fe4ff */
[----:B0-----:R-:W-:Y:S01]  /*97d0*/  FMUL R141, R150, UR17 ;  /* 0x00000011968d7c20 */ /* 0x001fe20008400000 */
[C---:B------:R-:W-:Y:S02]  /*97e0*/  ISETP.GT.AND P5, PT, R10.reuse, RZ, P1 ;  /* 0x000000ff0a00720c */ /* 0x040fe40000fa4270 */
[----:B------:R-:W-:Y:S01]  /*97f0*/  ISETP.GT.AND P6, PT, R10, 0x1, P1 ;  /* 0x000000010a00780c */ /* 0x000fe20000fc4270 */
[----:B------:R-:W-:Y:S01]  /*9800*/  @P2 STG.E desc[UR18][R136.64], R149 ;  /* 0x0000009588002986 */ /* 0x000fe2000c101912 */
[----:B------:R-:W-:Y:S01]  /*9810*/  ISETP.GT.AND P2, PT, R9, 0x88, PT ;  /* 0x000000880900780c */ /* 0x000fe20003f44270 */
[----:B------:R-:W-:-:S02]  /*9820*/  FMUL R9, R24, UR17 ;  /* 0x0000001118097c20 */ /* 0x000fc40008400000 */
[----:B------:R0:W-:Y:S01]  /*9830*/  @P4 STG.E desc[UR18][R138.64+0x20], R141 ;  /* 0x0000208d8a004986 */ /* 0x0001e2000c101912 */
[----:B------:R-:W-:Y:S01]  /*9840*/  ISETP.GT.AND P4, PT, R10, RZ, P2 ;  /* 0x000000ff0a00720c */ /* 0x000fe20001784270 */
[----:B-1----:R-:W-:Y:S02]  /*9850*/  FMUL R143, R26, UR17 ;  /* 0x000000111a8f7c20 */ /* 0x002fe40008400000 */
[----:B------:R-:W-:Y:S01]  /*9860*/  @P0 STG.E desc[UR18][R136.64+0x20], R151 ;  /* 0x0000209788000986 */ /* 0x000fe2000c101912 */
[----:B------:R-:W-:-:S03]  /*9870*/  ISETP.GT.AND P0, PT, R10, 0x1, P2 ;  /* 0x000000010a00780c */ /* 0x000fc60001704270 */
[----:B------:R1:W-:Y:S01]  /*9880*/  @P5 STG.E desc[UR18][R12.64+0x200], R9 ;  /* 0x000200090c005986 */ /* 0x0003e2000c101912 */
[----:B------:R-:W-:-:S03]  /*9890*/  ISETP.GT.AND P5, PT, R10, 0x9, P1 ;  /* 0x000000090a00780c */ /* 0x000fc60000fa4270 */
[----:B------:R-:W-:Y:S01]  /*98a0*/  @P6 STG.E desc[UR18][R14.64+0x200], R25 ;  /* 0x000200190e006986 */ /* 0x000fe2000c101912 */
[----:B------:R-:W-:Y:S01]  /*98b0*/  ISETP.GT.AND P6, PT, R10, 0x8, P1 ;  /* 0x000000080a00780c */ /* 0x000fe20000fc4270 */
[----:B0-----:R-:W-:Y:S02]  /*98c0*/  FMUL R141, R28, UR17 ;  /* 0x000000111c8d7c20 */ /* 0x001fe40008400000 */
[----:B------:R0:W-:Y:S01]  /*98d0*/  @P4 STG.E desc[UR18][R12.64+0x220], R143 ;  /* 0x0002208f0c004986 */ /* 0x0001e2000c101912 */
[----:B------:R-:W-:-:S03]  /*98e0*/  ISETP.GT.AND P4, PT, R10, 0x8, P2 ;  /* 0x000000080a00780c */ /* 0x000fc60001784270 */
[----:B------:R2:W-:Y:S01]  /*98f0*/  @P0 STG.E desc[UR18][R14.64+0x220], R27 ;  /* 0x0002201b0e000986 */ /* 0x0005e2000c101912 */
[----:B------:R-:W-:Y:S01]  /*9900*/  ISETP.GT.AND P0, PT, R10, 0x9, P2 ;  /* 0x000000090a00780c */ /* 0x000fe20001704270 */
[----:B-1----:R-:W-:-:S04]  /*9910*/  FMUL R9, R30, UR17 ;  /* 0x000000111e097c20 */ /* 0x002fc80008400000 */
[----:B------:R-:W-:Y:S01]  /*9920*/  @P6 STG.E desc[UR18][R18.64+0x200], R141 ;  /* 0x0002008d12006986 */ /* 0x000fe2000c101912 */
[----:B------:R-:W-:Y:S01]  /*9930*/  ISETP.GT.AND P6, PT, R10, 0x10, P1 ;  /* 0x000000100a00780c */ /* 0x000fe20000fc4270 */
[----:B0-----:R-:W-:Y:S02]  /*9940*/  FMUL R13, R32, UR17 ;  /* 0x00000011200d7c20 */ /* 0x001fe40008400000 */
[----:B------:R-:W-:Y:S01]  /*9950*/  @P5 STG.E desc[UR18][R16.64+0x200], R29 ;  /* 0x0002001d10005986 */ /* 0x000fe2000c101912 */
[----:B------:R-:W-:Y:S01]  /*9960*/  ISETP.GT.AND P5, PT, R10, 0x11, P1 ;  /* 0x000000110a00780c */ /* 0x000fe20000fa4270 */
[----:B--2---:R-:W-:Y:S02]  /*9970*/  FMUL R15, R34, UR17 ;  /* 0x00000011220f7c20 */ /* 0x004fe40008400000 */
[----:B------:R0:W-:Y:S01]  /*9980*/  @P4 STG.E desc[UR18][R18.64+0x220], R9 ;  /* 0x0002200912004986 */ /* 0x0001e2000c101912 */
[----:B------:R-:W-:-:S03]  /*9990*/  ISETP.GT.AND P4, PT, R10, 0x10, P2 ;  /* 0x000000100a00780c */ /* 0x000fc60001784270 */
        /* <DEDUP_REMOVED lines=9> */
[----:B------:R-:W-:Y:S01]  /*9a30*/  @P0 STG.E desc[UR18][R22.64+0x220], R35 ;  /* 0x0002202316000986 */ /* 0x000fe2000c101912 */
[----:B------:R-:W-:Y:S01]  /*9a40*/  ISETP.GT.AND P0, PT, R10, 0x19, P2 ;  /* 0x000000190a00780c */ /* 0x000fe20001704270 */
[----:B-1----:R-:W-:Y:S02]  /*9a50*/  FMUL R13, R38, UR17 ;  /* 0x00000011260d7c20 */ /* 0x002fe40008400000 */
        /* <DEDUP_REMOVED lines=94> */
[----:B0-----:R-:W-:-:S04]  /*a040*/  FMUL R15, R76, UR17 ;  /* 0x000000114c0f7c20 */ /* 0x001fc80008400000 */
[----:B------:R0:W-:Y:S01]  /*a050*/  @P0 STG.E desc[UR18][R124.64+0x220], R13 ;  /* 0x0002200d7c000986 */ /* 0x0001e2000c101912 */
[----:B------:R-:W-:Y:S01]  /*a060*/  ISETP.GT.AND P0, PT, R10, 0x68, P2 ;  /* 0x000000680a00780c */ /* 0x000fe20001704270 */
        /* <DEDUP_REMOVED lines=9> */
[----:B------:R-:W-:Y:S01]  /*a100*/  ISETP.GT.AND P0, PT, R10, 0x70, P2 ;  /* 0x000000700a00780c */ /* 0x000fe20001704270 */
[----:B-1----:R-:W-:-:S04]  /*a110*/  FMUL R15, R84, UR17 ;  /* 0x00000011540f7c20 */ /* 0x002fc80008400000 */
[----:B------:R-:W-:Y:S01]  /*a120*/  @P6 STG.E desc[UR18][R130.64+0x220], R79 ;  /* 0x0002204f82006986 */ /* 0x000fe2000c101912 */
[----:B------:R-:W-:-:S03]  /*a130*/  ISETP.GT.AND P6, PT, R10, 0x78, P2 ;  /* 0x000000780a00780c */ /* 0x000fc600017c4270 */
[----:B------:R1:W-:Y:S01]  /*a140*/  @P4 STG.E desc[UR18][R132.64+0x200], R13 ;  /* 0x0002000d84004986 */ /* 0x0003e2000c101912 */
[----:B------:R-:W-:Y:S01]  /*a150*/  ISETP.GT.AND P4, PT, R10, 0x71, P2 ;  /* 0x000000710a00780c */ /* 0x000fe20001784270 */
[----:B0-----:R-:W-:Y:S01]  /*a160*/  FMUL R9, R82, UR17 ;  /* 0x0000001152097c20 */ /* 0x001fe20008400000 */
[C---:B------:R-:W-:Y:S01]  /*a170*/  ISETP.GT.AND P2, PT, R10.reuse, 0x79, P2 ;  /* 0x000000790a00780c */ /* 0x040fe20001744270 */
[----:B------:R0:W-:Y:S01]  /*a180*/  @P5 STG.E desc[UR18][R134.64+0x200], R81 ;  /* 0x0002005186005986 */ /* 0x0001e2000c101912 */
[C---:B------:R-:W-:Y:S02]  /*a190*/  ISETP.GT.AND P5, PT, R10.reuse, 0x78, P1 ;  /* 0x000000780a00780c */ /* 0x040fe40000fa4270 */
[----:B------:R-:W-:Y:S01]  /*a1a0*/  ISETP.GT.AND P1, PT, R10, 0x79, P1 ;  /* 0x000000790a00780c */ /* 0x000fe20000f24270 */
[----:B------:R0:W-:Y:S01]  /*a1b0*/  @P0 STG.E desc[UR18][R132.64+0x220], R9 ;  /* 0x0002200984000986 */ /* 0x0001e2000c101912 */
[----:B-1----:R-:W-:-:S05]  /*a1c0*/  FMUL R13, R86, UR17 ;  /* 0x00000011560d7c20 */ /* 0x002fca0008400000 */
[----:B------:R0:W-:Y:S04]  /*a1d0*/  @P4 STG.E desc[UR18][R134.64+0x220], R83 ;  /* 0x0002205386004986 */ /* 0x0001e8000c101912 */
[----:B------:R0:W-:Y:S04]  /*a1e0*/  @P5 STG.E desc[UR18][R138.64+0x200], R15 ;  /* 0x0002000f8a005986 */ /* 0x0001e8000c101912 */
[----:B------:R0:W-:Y:S04]  /*a1f0*/  @P1 STG.E desc[UR18][R136.64+0x200], R85 ;  /* 0x0002005588001986 */ /* 0x0001e8000c101912 */
[----:B------:R0:W-:Y:S04]  /*a200*/  @P6 STG.E desc[UR18][R138.64+0x220], R13 ;  /* 0x0002200d8a006986 */ /* 0x0001e8000c101912 */
[----:B------:R0:W-:Y:S02]  /*a210*/  @P2 STG.E desc[UR18][R136.64+0x220], R87 ;  /* 0x0002205788002986 */ /* 0x0001e4000c101912 */
.L_x_277:
[----:B------:R-:W-:Y:S05]  /*a220*/  BSYNC B0 ;  /* 0x0000000000007941 */ /* 0x000fea0003800000 */
.L_x_25:
[----:B------:R-:W-:Y:S01]  /*a230*/  ULDC UR8, c[0x0][0xc] ;  /* 0x0000030000087ab9 */ /* 0x000fe20000000800 */
[----:B------:R-:W-:Y:S01]  /*a240*/  ULDC UR9, c[0x0][0x10] ;  /* 0x0000040000097ab9 */ /* 0x000fe20000000800 */
[----:B0-----:R-:W0:Y:S01]  /*a250*/  LDC R9, c[0x0][0x14] ;  /* 0x00000500ff097b82 */ /* 0x001e220000000800 */
[----:B------:R-:W-:Y:S01]  /*a260*/  UIMAD.WIDE.U32 UR8, UR8, UR9, URZ ;  /* 0x00000009080872a5 */ /* 0x000fe2000f8e003f */
[----:B------:R-:W-:Y:S02]  /*a270*/  IMAD.MOV.U32 R12, RZ, RZ, -0x1 ;  /* 0xffffffffff0c7424 */ /* 0x000fe400078e00ff */
[----:B------:R-:W-:-:S03]  /*a280*/  IMAD.MOV.U32 R8, RZ, RZ, -0x1 ;  /* 0xffffffffff087424 */ /* 0x000fc600078e00ff */
[----:B0-----:R-:W-:-:S04]  /*a290*/  IMAD.WIDE.U32 R2, R9, UR8, R2 ;  /* 0x0000000809027c25 */ /* 0x001fc8000f8e0002 */
[----:B------:R-:W-:Y:S01]  /*a2a0*/  IMAD R9, R9, UR9, RZ ;  /* 0x0000000909097c24 */ /* 0x000fe2000f8e02ff */
[----:B------:R-:W-:Y:S02]  /*a2b0*/  ULDC.64 UR8, c[0x0][0x750] ;  /* 0x0001d40000087ab9 */ /* 0x000fe40000000a00 */
[----:B------:R-:W-:Y:S01]  /*a2c0*/  ISETP.GE.U32.AND P0, PT, R2, UR8, PT ;  /* 0x0000000802007c0c */ /* 0x000fe2000bf06070 */
[--C-:B------:R-:W-:Y:S01]  /*a2d0*/  IMAD.IADD R3, R3, 0x1, R9.reuse ;  /* 0x0000000103037824 */ /* 0x100fe200078e0209 */
[----:B------:R-:W-:-:S04]  /*a2e0*/  PRMT R9, RZ, 0x7610, R9 ;  /* 0x00007610ff097816 */ /* 0x000fc80000000009 */
[----:B------:R-:W-:-:S13]  /*a2f0*/  ISETP.GE.U32.AND.EX P0, PT, R3, UR9, PT, P0 ;  /* 0x0000000903007c0c */ /* 0x000fda000bf06100 */
[----:B------:R-:W-:Y:S05]  /*a300*/  @P0 BRA `(.L_x_278) ;  /* 0x0000000400600947 */ /* 0x000fea0003800000 */
[----:B------:R-:W0:Y:S01]  /*a310*/  S2R R20, SR_CTAID.X ;  /* 0x0000000000147919 */ /* 0x000e220000002500 */
[----:B------:R-:W5:Y:S01]  /*a320*/  LDC.64 R14, c[0x0][0x728] ;  /* 0x0001ca00ff0e7b82 */ /* 0x000f620000000a00 */
[----:B------:R-:W-:Y:S01]  /*a330*/  ULDC UR8, c[0x0][0x150] ;  /* 0x0000540000087ab9 */ /* 0x000fe20000000800 */
[----:B------:R-:W-:Y:S01]  /*a340*/  IMAD.MOV.U32 R12, RZ, RZ, R2 ;  /* 0x000000ffff0c7224 */ /* 0x000fe200078e0002 */
[----:B------:R-:W0:Y:S01]  /*a350*/  S2R R22, SR_CTAID.Y ;  /* 0x0000000000167919 */ /* 0x000e220000002600 */
[----:B------:R-:W-:-:S04]  /*a360*/  IMAD.MOV.U32 R13, RZ, RZ, R3 ;  /* 0x000000ffff0d7224 */ /* 0x000fc800078e0003 */
[----:B------:R-:W1:Y:S08]  /*a370*/  LDC R23, c[0x0][0x144] ;  /* 0x00005100ff177b82 */ /* 0x000e700000000800 */
[----:B------:R-:W1:Y:S08]  /*a380*/  LDC R16, c[0x0][0x730] ;  /* 0x0001cc00ff107b82 */ /* 0x000e700000000800 */
[----:B------:R-:W1:Y:S01]  /*a390*/  LDC.64 R18, c[0x0][0x720] ;  /* 0x0001c800ff127b82 */ /* 0x000e620000000a00 */
[----:B-----5:R-:W-:-:S04]  /*a3a0*/  ISETP.NE.U32.AND P0, PT, R14, RZ, PT ;  /* 0x000000ff0e00720c */ /* 0x020fc80003f05070 */
[----:B------:R-:W-:Y:S02]  /*a3b0*/  ISETP.NE.AND.EX P0, PT, R15, RZ, PT, P0 ;  /* 0x000000ff0f00720c */ /* 0x000fe40003f05300 */
[----:B0-----:R-:W-:-:S05]  /*a3c0*/  I2FP.F32.U32 R8, R20 ;  /* 0x0000001400087245 */ /* 0x001fca0000201000 */
[----:B------:R-:W-:-:S04]  /*a3d0*/  FMUL R8, R8, UR8 ;  /* 0x0000000808087c20 */ /* 0x000fc80008400000 */
[----:B------:R0:W0:Y:S02]  /*a3e0*/  F2I.U32.TRUNC.NTZ R21, R8 ;  /* 0x0000000800157305 */ /* 0x000024000020f000 */
[----:B------:R-:W-:Y:S05]  /*a3f0*/  @!P0 BRA `(.L_x_279) ;  /* 0x0000000000288947 */ /* 0x000fea0003800000 */
[----:B------:R-:W5:Y:S02]  /*a400*/  LDC R9, c[0x0][0x734] ;  /* 0x0001cd00ff097b82 */ /* 0x000f640000000800 */
[----:B-----5:R-:W-:-:S05]  /*a410*/  IADD3 R13, P0, R2, R9, RZ ;  /* 0x00000009020d7210 */ /* 0x020fca0007f1e0ff */
[----:B------:R-:W-:-:S04]  /*a420*/  IMAD.X R17, RZ, RZ, R3, P0 ;  /* 0x000000ffff117224 */ /* 0x000fc800000e0603 */
[----:B0-----:R-:W-:-:S04]  /*a430*/  IMAD.WIDE.U32 R8, R17, R14, RZ ;  /* 0x0000000e11087225 */ /* 0x001fc800078e00ff */
[----:B------:R-:W-:-:S04]  /*a440*/  IMAD.WIDE.U32 R10, P0, R13, R15, R8 ;  /* 0x0000000f0d0a7225 */ /* 0x000fc80007800008 */
[----:B------:R-:W-:-:S04]  /*a450*/  IMAD.WIDE.U32 R8, R13, R14, RZ ;  /* 0x0000000e0d087225 */ /* 0x000fc800078e00ff */
[----:B------:R-:W-:Y:S01]  /*a460*/  IMAD.X R13, RZ, RZ, RZ, P0 ;  /* 0x000000ffff0d7224 */ /* 0x000fe200000e06ff */
[----:B------:R-:W-:Y:S01]  /*a470*/  IADD3 RZ, P0, R9, R10, RZ ;  /* 0x0000000a09ff7210 */ /* 0x000fe20007f1e0ff */
[----:B------:R-:W-:-:S04]  /*a480*/  IMAD.MOV.U32 R12, RZ, RZ, R11 ;  /* 0x000000ffff0c7224 */ /* 0x000fc800078e000b */
[----:B------:R-:W-:-:S08]  /*a490*/  IMAD.WIDE.U32.X R12, R17, R15, R12, P0 ;  /* 0x0000000f110c7225 */ /* 0x000fd000000e040c */
.L_x_279:
[----:B------:R-:W5:Y:S01]  /*a4a0*/  LDC.64 R30, c[0x0][0x740] ;  /* 0x0001d000ff1e7b82 */ /* 0x000f620000000a00 */
[-C--:B-1----:R-:W-:Y:S01]  /*a4b0*/  SHF.R.U64 R17, R12, R16.reuse, R13 ;  /* 0x000000100c117219 */ /* 0x082fe2000000120d */
[----:B0-----:R-:W-:Y:S01]  /*a4c0*/  IMAD.MOV R21, RZ, RZ, -R21 ;  /* 0x000000ffff157224 */ /* 0x001fe200078e0a15 */
[----:B------:R-:W-:Y:S01]  /*a4d0*/  SHF.R.U32.HI R8, RZ, R16, R13 ;  /* 0x00000010ff087219 */ /* 0x000fe2000001160d */
[----:B------:R-:W-:Y:S01]  /*a4e0*/  ULDC UR8, c[0x0][0x154] ;  /* 0x0000550000087ab9 */ /* 0x000fe20000000800 */
[----:B------:R-:W-:Y:S01]  /*a4f0*/  IADD3 R11, P0, RZ, -R17, RZ ;  /* 0x80000011ff0b7210 */ /* 0x000fe20007f1e0ff */
[----:B------:R-:W-:Y:S02]  /*a500*/  IMAD R26, R23, R21, R20 ;  /* 0x00000015171a7224 */ /* 0x000fe400078e0214 */
[----:B------:R-:W0:Y:S01]  /*a510*/  LDC R12, c[0x0][0x718] ;  /* 0x0001c600ff0c7b82 */ /* 0x000e220000000800 */
[----:B------:R-:W-:Y:S02]  /*a520*/  IMAD.MOV.U32 R13, RZ, RZ, 0x1 ;  /* 0x00000001ff0d7424 */ /* 0x000fe400078e00ff */
[----:B------:R-:W-:-:S04]  /*a530*/  IMAD.X R9, RZ, RZ, ~R8, P0 ;  /* 0x000000ffff097224 */ /* 0x000fc800000e0e08 */
[-C--:B------:R-:W-:Y:S01]  /*a540*/  IMAD R10, R9, R18.reuse, RZ ;  /* 0x00000012090a7224 */ /* 0x080fe200078e02ff */
[----:B------:R-:W1:Y:S01]  /*a550*/  LDC R24, c[0x0][0x708] ;  /* 0x0001c200ff187b82 */ /* 0x000e620000000800 */
[----:B------:R-:W-:-:S04]  /*a560*/  IMAD.WIDE.U32 R8, R11, R18, R2 ;  /* 0x000000120b087225 */ /* 0x000fc800078e0002 */
[----:B------:R-:W-:Y:S01]  /*a570*/  IMAD R11, R11, R19, R10 ;  /* 0x000000130b0b7224 */ /* 0x000fe200078e020a */
[----:B------:R-:W-:Y:S02]  /*a580*/  I2FP.F32.U32 R10, R22 ;  /* 0x00000016000a7245 */ /* 0x000fe40000201000 */
[----:B------:R-:W2:Y:S01]  /*a590*/  LDC R28, c[0x0][0x758] ;  /* 0x0001d600ff1c7b82 */ /* 0x000ea20000000800 */
[----:B------:R-:W-:Y:S01]  /*a5a0*/  IMAD.IADD R9, R9, 0x1, R11 ;  /* 0x0000000109097824 */ /* 0x000fe200078e020b */
[----:B-----5:R-:W-:Y:S01]  /*a5b0*/  ISETP.NE.U32.AND P0, PT, R30, RZ, PT ;  /* 0x000000ff1e00720c */ /* 0x020fe20003f05070 */
[----:B------:R-:W-:Y:S01]  /*a5c0*/  FMUL R10, R10, UR8 ;  /* 0x000000080a0a7c20 */ /* 0x000fe20008400000 */
[----:B------:R-:W-:Y:S02]  /*a5d0*/  IMAD.MOV.U32 R11, RZ, RZ, -0x1 ;  /* 0xffffffffff0b7424 */ /* 0x000fe400078e00ff */
[----:B------:R-:W-:Y:S01]  /*a5e0*/  ISETP.NE.AND.EX P0, PT, R31, RZ, PT, P0 ;  /* 0x000000ff1f00720c */ /* 0x000fe20003f05300 */
[----:B------:R1:W2:Y:S01]  /*a5f0*/  F2I.U32.TRUNC.NTZ R19, R10 ;  /* 0x0000000a00137305 */ /* 0x0002a2000020f000 */
[----:B------:R-:W3:Y:S01]  /*a600*/  LDC R21, c[0x0][0x148] ;  /* 0x00005200ff157b82 */ /* 0x000ee20000000800 */
[----:B0-----:R-:W-:-:S02]  /*a610*/  SHF.R.U64 R16, R8, R12, R9 ;  /* 0x0000000c08107219 */ /* 0x001fc40000001209 */
[----:B------:R-:W-:-:S05]  /*a620*/  SHF.R.U32.HI R9, RZ, R12, R9 ;  /* 0x0000000cff097219 */ /* 0x000fca0000011609 */
[----:B------:R-:W0:Y:S01]  /*a630*/  LDC R20, c[0x0][0x700] ;  /* 0x0001c000ff147b82 */ /* 0x000e220000000800 */
[-CC-:B-1----:R-:W-:Y:S02]  /*a640*/  SHF.R.U64 R14, R16, R24.reuse, R9.reuse ;  /* 0x00000018100e7219 */ /* 0x182fe40000001209 */
[----:B------:R-:W-:-:S05]  /*a650*/  SHF.R.U32.HI R9, RZ, R24, R9 ;  /* 0x00000018ff097219 */ /* 0x000fca0000011609 */
[----:B------:R-:W1:Y:S01]  /*a660*/  LDC R25, c[0x0][0x748] ;  /* 0x0001d200ff197b82 */ /* 0x000e620000000800 */
[-CC-:B--2---:R-:W-:Y:S02]  /*a670*/  SHF.R.U64 R18, R14, R28.reuse, R9.reuse ;  /* 0x0000001c0e127219 */ /* 0x184fe40000001209 */
[-C--:B------:R-:W-:Y:S02]  /*a680*/  SHF.L.U32 R11, R11, R28.reuse, RZ ;  /* 0x0000001c0b0b7219 */ /* 0x080fe400000006ff */
[-C--:B------:R-:W-:Y:S01]  /*a690*/  SHF.R.U32.HI R9, RZ, R28.reuse, R9 ;  /* 0x0000001cff097219 */ /* 0x080fe20000011609 */
[----:B------:R-:W-:Y:S01]  /*a6a0*/  IMAD.MOV.U32 R8, RZ, RZ, R18 ;  /* 0x000000ffff087224 */ /* 0x000fe200078e0012 */
[----:B------:R-:W-:Y:S01]  /*a6b0*/  SHF.L.U32 R28, R13, R28, RZ ;  /* 0x0000001c0d1c7219 */ /* 0x000fe200000006ff */
[----:B------:R-:W2:Y:S01]  /*a6c0*/  LDC R27, c[0x0][0x738] ;  /* 0x0001ce00ff1b7b82 */ /* 0x000ea20000000800 */
[----:B------:R-:W-:-:S07]  /*a6d0*/  LOP3.LUT R23, RZ, R11, RZ, 0x33, !PT ;  /* 0x0000000bff177212 */ /* 0x000fce00078e33ff */
[----:B------:R-:W0:Y:S01]  /*a6e0*/  LDC R29, c[0x0][0x710] ;  /* 0x0001c400ff1d7b82 */ /* 0x000e220000000800 */
[----:B------:R-:W-:Y:S05]  /*a6f0*/  @!P0 BRA `(.L_x_280) ;  /* 0x0000000000288947 */ /* 0x000fea0003800000 */
[----:B------:R-:W5:Y:S02]  /*a700*/  LDC R13, c[0x0][0x74c] ;  /* 0x0001d300ff0d7b82 */ /* 0x000f640000000800 */
[----:B-----5:R-:W-:-:S05]  /*a710*/  IADD3 R13, P0, R18, R13, RZ ;  /* 0x0000000d120d7210 */ /* 0x020fca0007f1e0ff */
        /* <DEDUP_REMOVED lines=8> */
.L_x_280:
[----:B-1----:R-:W-:Y:S01]  /*a7a0*/  SHF.R.U64 R8, R8, R25, R9 ;  /* 0x0000001908087219 */ /* 0x002fe20000001209 */
[----:B0-----:R-:W-:Y:S01]  /*a7b0*/  VIADD R13, R20, 0xffffffff ;  /* 0xffffffff140d7836 */ /* 0x001fe20000000000 */
[----:B------:R-:W-:Y:S01]  /*a7c0*/  LOP3.LUT R11, R14, R23, RZ, 0xc0, !PT ;  /* 0x000000170e0b7212 */ /* 0x000fe200078ec0ff */
[----:B------:R-:W-:Y:S02]  /*a7d0*/  IMAD.MOV R19, RZ, RZ, -R19 ;  /* 0x000000ffff137224 */ /* 0x000fe400078e0a13 */
[----:B------:R-:W-:Y:S01]  /*a7e0*/  IMAD.MOV R9, RZ, RZ, -R8 ;  /* 0x000000ffff097224 */ /* 0x000fe200078e0a08 */
[----:B------:R-:W-:Y:S01]  /*a7f0*/  LOP3.LUT R13, R16, R13, RZ, 0xc0, !PT ;  /* 0x0000000d100d7212 */ /* 0x000fe200078ec0ff */
[----:B------:R-:W-:Y:S02]  /*a800*/  IMAD R11, R28, R8, R11 ;  /* 0x000000081c0b7224 */ /* 0x000fe400078e020b */
[----:B---3--:R-:W-:Y:S02]  /*a810*/  @P3 IMAD R26, R21, R19, R22 ;  /* 0x00000013151a3224 */ /* 0x008fe400078e0216 */
[----:B--2---:R-:W-:-:S02]  /*a820*/  IMAD R8, R9, R27, R18 ;  /* 0x0000001b09087224 */ /* 0x004fc400078e0212 */
[----:B------:R-:W-:Y:S02]  /*a830*/  IMAD R11, R11, R29, R26 ;  /* 0x0000001d0b0b7224 */ /* 0x000fe400078e021a */
[----:B------:R-:W-:Y:S02]  /*a840*/  IMAD R8, R8, R20, R13 ;  /* 0x0000001408087224 */ /* 0x000fe400078e020d */
[----:B------:R-:W-:-:S03]  /*a850*/  IMAD.MOV.U32 R9, RZ, RZ, 0x1 ;  /* 0x00000001ff097424 */ /* 0x000fc600078e00ff */
[----:B------:R-:W-:Y:S02]  /*a860*/  SEL R12, R8, R11, !P3 ;  /* 0x0000000b080c7207 */ /* 0x000fe40005800000 */
[----:B------:R-:W-:Y:S01]  /*a870*/  SEL R11, R11, R8, !P3 ;  /* 0x000000080b0b7207 */ /* 0x000fe20005800000 */
[----:B------:R-:W-:-:S07]  /*a880*/  IMAD.MOV.U32 R8, RZ, RZ, R17 ;  /* 0x000000ffff087224 */ /* 0x000fce00078e0011 */
.L_x_278:
[----:B------:R-:W-:Y:S01]  /*a890*/  LOP3.LUT P0, RZ, R9, 0xff, RZ, 0xc0, !PT ;  /* 0x000000ff09ff7812 */ /* 0x000fe2000780c0ff */
[----:B------:R-:W-:-:S12]  /*a8a0*/  IMAD.MOV.U32 R9, RZ, RZ, R11 ;  /* 0x000000ffff097224 */ /* 0x000fd800078e000b */
[----:B------:R-:W-:Y:S05]  /*a8b0*/  @P0 BRA `(.L_x_281) ;  /* 0xffffff6800600947 */ /* 0x000fea000383ffff */
[----:B------:R-:W-:Y:S05]  /*a8c0*/  EXIT ;  /* 0x000000000000794d */ /* 0x000fea0003800000 */
.L_x_7:
[----:B0-----:R-:W-:Y:S01]  /*a8d0*/  ULDC.64 UR4, c[0x0][0x750] ;  /* 0x0001d40000047ab9 */ /* 0x001fe20000000a00 */
        /* <DEDUP_REMOVED lines=25> */
.L_x_283:
[----:B------:R-:W0:Y:S01]  /*aa70*/  LDC.64 R24, c[0x0][0x740] ;  /* 0x0001d000ff187b82 */ /* 0x000e220000000a00 */
[-CC-:B------:R-:W-:Y:S01]  /*aa80*/  SHF.R.U64 R14, R8, R12.reuse, R9.reuse ;  /* 0x0000000c080e7219 */ /* 0x180fe20000001209 */
[----:B------:R-:W-:Y:S01]  /*aa90*/  IMAD.MOV.U32 R26, RZ, RZ, 0x1 ;  /* 0x00000001ff1a7424 */ /* 0x000fe200078e00ff */
[----:B------:R-:W-:Y:S02]  /*aaa0*/  SHF.R.U32.HI R4, RZ, R12, R9 ;  /* 0x0000000cff047219 */ /* 0x000fe40000011609 */
[----:B------:R-:W-:-:S03]  /*aab0*/  IADD3 R7, P0, RZ, -R14, RZ ;  /* 0x8000000eff077210 */ /* 0x000fc60007f1e0ff */
[----:B------:R-:W1:Y:S02]  /*aac0*/  LDC R8, c[0x0][0x718] ;  /* 0x0001c600ff087b82 */ /* 0x000e640000000800 */
[----:B------:R-:W-:-:S04]  /*aad0*/  IMAD.X R5, RZ, RZ, ~R4, P0 ;  /* 0x000000ffff057224 */ /* 0x000fc800000e0e04 */
[-C--:B------:R-:W-:Y:S02]  /*aae0*/  IMAD R6, R5, R20.reuse, RZ ;  /* 0x0000001405067224 */ /* 0x080fe400078e02ff */
[----:B------:R-:W2:Y:S01]  /*aaf0*/  LDC R16, c[0x0][0x708] ;  /* 0x0001c200ff107b82 */ /* 0x000ea20000000800 */
[----:B------:R-:W-:-:S04]  /*ab00*/  IMAD.WIDE.U32 R4, R7, R20, R2 ;  /* 0x0000001407047225 */ /* 0x000fc800078e0002 */
[----:B------:R-:W-:Y:S02]  /*ab10*/  IMAD R7, R7, R21, R6 ;  /* 0x0000001507077224 */ /* 0x000fe400078e0206 */
[----:B------:R-:W-:Y:S01]  /*ab20*/  IMAD.MOV.U32 R6, RZ, RZ, -0x1 ;  /* 0xffffffffff067424 */ /* 0x000fe200078e00ff */
[----:B------:R-:W3:Y:S01]  /*ab30*/  LDC R23, c[0x0][0x758] ;  /* 0x0001d600ff177b82 */ /* 0x000ee20000000800 */
[----:B------:R-:W-:Y:S01]  /*ab40*/  IMAD.IADD R5, R5, 0x1, R7 ;  /* 0x0000000105057824 */ /* 0x000fe200078e0207 */
[----:B0-----:R-:W-:-:S04]  /*ab50*/  ISETP.NE.U32.AND P0, PT, R24, RZ, PT ;  /* 0x000000ff1800720c */ /* 0x001fc80003f05070 */
[----:B------:R-:W-:Y:S02]  /*ab60*/  ISETP.NE.AND.EX P0, PT, R25, RZ, PT, P0 ;  /* 0x000000ff1900720c */ /* 0x000fe40003f05300 */
[----:B------:R-:W0:Y:S01]  /*ab70*/  LDC R20, c[0x0][0x700] ;  /* 0x0001c000ff147b82 */ /* 0x000e220000000800 */
[-CC-:B-1----:R-:W-:Y:S02]  /*ab80*/  SHF.R.U64 R12, R4, R8.reuse, R5.reuse ;  /* 0x00000008040c7219 */ /* 0x182fe40000001205 */
[----:B------:R-:W-:-:S05]  /*ab90*/  SHF.R.U32.HI R5, RZ, R8, R5 ;  /* 0x00000008ff057219 */ /* 0x000fca0000011605 */
[----:B------:R-:W1:Y:S01]  /*aba0*/  LDC R21, c[0x0][0x748] ;  /* 0x0001d200ff157b82 */ /* 0x000e620000000800 */
[-CC-:B--2---:R-:W-:Y:S02]  /*abb0*/  SHF.R.U64 R17, R12, R16.reuse, R5.reuse ;  /* 0x000000100c117219 */ /* 0x184fe40000001205 */
[----:B------:R-:W-:-:S05]  /*abc0*/  SHF.R.U32.HI R4, RZ, R16, R5 ;  /* 0x00000010ff047219 */ /* 0x000fca0000011605 */
[----:B------:R-:W2:Y:S01]  /*abd0*/  LDC R22, c[0x0][0x738] ;  /* 0x0001ce00ff167b82 */ /* 0x000ea20000000800 */
[-CC-:B---3--:R-:W-:Y:S02]  /*abe0*/  SHF.R.U64 R16, R17, R23.reuse, R4.reuse ;  /* 0x0000001711107219 */ /* 0x188fe40000001204 */
[-C--:B------:R-:W-:Y:S02]  /*abf0*/  SHF.L.U32 R6, R6, R23.reuse, RZ ;  /* 0x0000001706067219 */ /* 0x080fe400000006ff */
[----:B------:R-:W-:Y:S01]  /*ac00*/  SHF.R.U32.HI R5, RZ, R23, R4 ;  /* 0x00000017ff057219 */ /* 0x000fe20000011604 */
[----:B------:R-:W-:Y:S01]  /*ac10*/  IMAD.MOV.U32 R4, RZ, RZ, R16 ;  /* 0x000000ffff047224 */ /* 0x000fe200078e0010 */
[----:B------:R-:W-:Y:S01]  /*ac20*/  LOP3.LUT R28, RZ, R6, RZ, 0x33, !PT ;  /* 0x00000006ff1c7212 */ /* 0x000fe200078e33ff */
[----:B------:R-:W3:Y:S01]  /*ac30*/  LDC R27, c[0x0][0x710] ;  /* 0x0001c400ff1b7b82 */ /* 0x000ee20000000800 */
[----:B------:R-:W-:Y:S05]  /*ac40*/  @!P0 BRA `(.L_x_284) ;  /* 0x0000000000288947 */ /* 0x000fea0003800000 */
        /* <DEDUP_REMOVED lines=10> */
.L_x_284:
[----:B-1----:R-:W-:Y:S01]  /*acf0*/  SHF.R.U64 R5, R4, R21, R5 ;  /* 0x0000001504057219 */ /* 0x002fe20000001205 */
[----:B0-----:R-:W-:Y:S01]  /*ad00*/  VIADD R9, R20, 0xffffffff ;  /* 0xffffffff14097836 */ /* 0x001fe20000000000 */
[----:B------:R-:W-:Y:S01]  /*ad10*/  SHF.L.U32 R6, R26, R23, RZ ;  /* 0x000000171a067219 */ /* 0x000fe200000006ff */
[----:B------:R-:W-:Y:S01]  /*ad20*/  @P3 IMAD R13, R19, R18, R10 ;  /* 0x00000012130d3224 */ /* 0x000fe200078e020a */
[----:B------:R-:W-:Y:S01]  /*ad30*/  LOP3.LUT R4, R17, R28, RZ, 0xc0, !PT ;  /* 0x0000001c11047212 */ /* 0x000fe200078ec0ff */
[----:B------:R-:W-:Y:S01]  /*ad40*/  IMAD.MOV R7, RZ, RZ, -R5 ;  /* 0x000000ffff077224 */ /* 0x000fe200078e0a05 */
[----:B------:R-:W-:-:S03]  /*ad50*/  LOP3.LUT R9, R12, R9, RZ, 0xc0, !PT ;  /* 0x000000090c097212 */ /* 0x000fc600078ec0ff */
[----:B------:R-:W-:Y:S02]  /*ad60*/  IMAD R6, R6, R5, R4 ;  /* 0x0000000506067224 */ /* 0x000fe400078e0204 */
[----:B--2---:R-:W-:Y:S02]  /*ad70*/  IMAD R4, R7, R22, R16 ;  /* 0x0000001607047224 */ /* 0x004fe400078e0210 */
[----:B---3--:R-:W-:Y:S02]  /*ad80*/  IMAD R5, R6, R27, R13 ;  /* 0x0000001b06057224 */ /* 0x008fe400078e020d */
[----:B------:R-:W-:Y:S02]  /*ad90*/  IMAD.MOV.U32 R6, RZ, RZ, 0x1 ;  /* 0x00000001ff067424 */ /* 0x000fe400078e00ff */
[----:B------:R-:W-:-:S03]  /*ada0*/  IMAD R8, R4, R20, R9 ;  /* 0x0000001404087224 */ /* 0x000fc600078e0209 */
[----:B------:R-:W-:Y:S02]  /*adb0*/  PRMT R4, R6, 0x7610, R4 ;  /* 0x0000761006047816 */ /* 0x000fe40000000004 */
[----:B------:R-:W-:Y:S02]  /*adc0*/  SEL R6, R8, R5, !P3 ;  /* 0x0000000508067207 */ /* 0x000fe40005800000 */
[----:B------:R-:W-:Y:S01]  /*add0*/  SEL R5, R5, R8, !P3 ;  /* 0x0000000805057207 */ /* 0x000fe20005800000 */
[----:B------:R-:W-:-:S07]  /*ade0*/  IMAD.MOV.U32 R8, RZ, RZ, R14 ;  /* 0x000000ffff087224 */ /* 0x000fce00078e000e */
.L_x_282:
[----:B------:R-:W-:-:S08]  /*adf0*/  NOP ;  /* 0x0000000000007918 */ /* 0x000fd00000000000 */
[----:B------:R-:W0:-:S00]  /*ae00*/  USETMAXREG.DEALLOC.CTAPOOL 0x28 ;  /* 0x00000028000079c8 */ /* 0x000e0000080e0500 */
[----:B------:R-:W-:-:S13]  /*ae10*/  ISETP.NE.AND P0, PT, RZ, UR7, PT ;  /* 0x00000007ff007c0c */ /* 0x000fda000bf05270 */
[----:B------:R-:W-:Y:S05]  /*ae20*/  @P0 EXIT ;  /* 0x000000000000094d */ /* 0x000fea0003800000 */
[----:B0-----:R-:W-:Y:S01]  /*ae30*/  LOP3.LUT P0, RZ, R4, 0xff, RZ, 0xc0, !PT ;  /* 0x000000ff04ff7812 */ /* 0x001fe2000780c0ff */
[----:B------:R-:W-:Y:S02]  /*ae40*/  IMAD.MOV.U32 R10, RZ, RZ, 0x1 ;  /* 0x00000001ff0a7424 */ /* 0x000fe400078e00ff */
[----:B------:R-:W-:-:S10]  /*ae50*/  IMAD.MOV.U32 R11, RZ, RZ, RZ ;  /* 0x000000ffff0b7224 */ /* 0x000fd400078e00ff */
[----:B------:R-:W-:Y:S05]  /*ae60*/  @!P0 BRA `(.L_x_285) ;  /* 0x0000000c00a08947 */ /* 0x000fea0003800000 */
[----:B------:R-:W0:Y:S01]  /*ae70*/  S2UR UR23, SR_CgaCtaId ;  /* 0x00000000001779c3 */ /* 0x000e220000008800 */
[----:B------:R-:W-:Y:S01]  /*ae80*/  ULDC UR5, c[0x0][0x28c] ;  /* 0x0000a30000057ab9 */ /* 0x000fe20000000800 */
[----:B------:R-:W-:Y:S01]  /*ae90*/  ULDC UR21, c[0x0][0x758] ;  /* 0x0001d60000157ab9 */ /* 0x000fe20000000800 */
[----:B------:R-:W-:Y:S01]  /*aea0*/  UMOV UR8, 0xffffffff ;  /* 0xffffffff00087882 */ /* 0x000fe20000000000 */
[----:B------:R-:W-:Y:S01]  /*aeb0*/  UIADD3 UR9, UR5, 0x7f, URZ ;  /* 0x0000007f05097890 */ /* 0x000fe2000fffe03f */
[----:B------:R-:W-:Y:S01]  /*aec0*/  BSSY B0, `(.L_x_285) ;  /* 0x00000e2000007945 */ /* 0x000fe20003800000 */
[----:B------:R-:W-:Y:S01]  /*aed0*/  UMOV UR10, 0x1 ;  /* 0x00000001000a7882 */ /* 0x000fe20000000000 */
[----:B------:R-:W-:Y:S01]  /*aee0*/  USHF.L.U32 UR37, UR8, UR21, URZ ;  /* 0x0000001508257299 */ /* 0x000fe2000800063f */
[----:B------:R-:W-:Y:S01]  /*aef0*/  IMAD.MOV.U32 R12, RZ, RZ, 0x1 ;  /* 0x00000001ff0c7424 */ /* 0x000fe200078e00ff */
[----:B------:R-:W-:Y:S01]  /*af00*/  USHF.L.U32 UR21, UR10, UR21, URZ ;  /* 0x000000150a157299 */ /* 0x000fe2000800063f */
[----:B------:R-:W-:Y:S01]  /*af10*/  IMAD.MOV.U32 R10, RZ, RZ, 0x1 ;  /* 0x00000001ff0a7424 */ /* 0x000fe200078e00ff */
[----:B------:R-:W-:Y:S01]  /*af20*/  USHF.R.S32.HI UR10, URZ, 0x1f, UR9 ;  /* 0x0000001f3f0a7899 */ /* 0x000fe20008011409 */
[----:B------:R-:W-:Y:S01]  /*af30*/  IMAD.MOV.U32 R11, RZ, RZ, RZ ;  /* 0x000000ffff0b7224 */ /* 0x000fe200078e00ff */
[----:B------:R-:W-:Y:S01]  /*af40*/  ULDC UR4, c[0x0][0xc] ;  /* 0x0000030000047ab9 */ /* 0x000fe20000000800 */
[----:B------:R-:W-:Y:S01]  /*af50*/  ULDC UR5, c[0x0][0x10] ;  /* 0x0000040000057ab9 */ /* 0x000fe20000000800 */
[----:B------:R-:W-:-:S02]  /*af60*/  ULEA.HI UR10, UR10, UR9, URZ, 0x7 ;  /* 0x000000090a0a7291 */ /* 0x000fc4000f8f383f */
[----:B------:R-:W-:Y:S01]  /*af70*/  UIMAD.WIDE.U32 UR4, UR4, UR5, URZ ;  /* 0x00000005040472a5 */ /* 0x000fe2000f8e003f */
[----:B------:R-:W-:Y:S01]  /*af80*/  ULDC UR8, c[0x0][0x14] ;  /* 0x0000050000087ab9 */ /* 0x000fe20000000800 */
[----:B------:R-:W-:Y:S02]  /*af90*/  USHF.R.S32.HI UR29, URZ, 0x7, UR10 ;  /* 0x000000073f1d7899 */ /* 0x000fe4000801140a */
[----:B------:R-:W-:Y:S02]  /*afa0*/  UIMAD.WIDE.U32 UR42, UR4, UR8, URZ ;  /* 0x00000008042a72a5 */ /* 0x000fe4000f8e003f */
[----:B0-----:R-:W-:Y:S02]  /*afb0*/  USHF.L.U32 UR22, UR23, 0x6, URZ ;  /* 0x0000000617167899 */ /* 0x001fe4000800063f */
[----:B------:R-:W-:Y:S02]  /*afc0*/  USHF.L.U32 UR23, UR23, 0xc, URZ ;  /* 0x0000000c17177899 */ /* 0x000fe4000800063f */
[----:B------:R-:W-:Y:S01]  /*afd0*/  UIMAD UR40, UR5, UR8, URZ ;  /* 0x00000008052872a4 */ /* 0x000fe2000f8e023f */
[----:B------:R-:W-:Y:S01]  /*afe0*/  ULDC UR7, c[0x0][0x700] ;  /* 0x0001c00000077ab9 */ /* 0x000fe20000000800 */
[----:B------:R-:W-:-:S02]  /*aff0*/  ULOP3.LUT UR41, UR6, 0x2, URZ, 0xfc, !UPT ;  /* 0x0000000206297892 */ /* 0x000fc4000f8efc3f */
[----:B------:R-:W-:Y:S02]  /*b000*/  UIADD3 UR7, UR7, -0x1, URZ ;  /* 0xffffffff07077890 */ /* 0x000fe4000fffe03f */
[----:B------:R-:W-:Y:S02]  /*b010*/  ULOP3.LUT UR22, UR22, 0x40, URZ, 0xc0, !UPT ;  /* 0x0000004016167892 */ /* 0x000fe4000f8ec03f */
[----:B------:R-:W-:Y:S02]  /*b020*/  ULOP3.LUT UR23, UR23, 0x1000, URZ, 0xc0, !UPT ;  /* 0x0000100017177892 */ /* 0x000fe4000f8ec03f */
[----:B------:R-:W-:Y:S02]  /*b030*/  ULOP3.LUT UR37, URZ, UR37, URZ, 0x33, !UPT ;  /* 0x000000253f257292 */ /* 0x000fe4000f8e333f */
[----:B------:R-:W-:Y:S02]  /*b040*/  UIADD3 UR40, UR43, UR40, URZ ;  /* 0x000000282b287290 */ /* 0x000fe4000fffe03f */
[----:B------:R-:W-:Y:S01]  /*b050*/  UIADD3 UR46, UR29, 0x1, URZ ;  /* 0x000000011d2e7890 */ /* 0x000fe2000fffe03f */
[----:B------:R-:W-:-:S11]  /*b060*/  ULDC.64 UR44, c[0x0][0x198] ;  /* 0x00006600002c7ab9 */ /* 0x000fd60000000a00 */
.L_x_296:
[----:B------:R-:W-:-:S03]  /*b070*/  UMOV UR4, 0xffffffff ;  /* 0xffffffff00047882 */ /* 0x000fc60000000000 */
[----:B------:R-:W-:Y:S05]  /*b080*/  BRA.DIV UR4, `(.L_x_286) ;  /* 0x0000000e04d07947 */ /* 0x000fea000b800000 */
[----:B------:R-:W-:-:S13]  /*b090*/  ELECT P0, URZ, PT ;  /* 0x00000000003f782f */ /* 0x000fda0003800000 */
.L_x_306:
[----:B------:R-:W0:Y:S01]  /*b0a0*/  LDC R4, c[0x0][0x28c] ;  /* 0x0000a300ff047b82 */ /* 0x000e220000000800 */
[----:B------:R-:W-:Y:S01]  /*b0b0*/  BSSY B1, `(.L_x_287) ;  /* 0x0000050000017945 */ /* 0x000fe20003800000 */
[----:B0-----:R-:W-:-:S13]  /*b0c0*/  ISETP.LT.OR P0, PT, R4, 0x1, !P0 ;  /* 0x000000010400780c */ /* 0x001fda0004701670 */
[----:B------:R-:W-:Y:S05]  /*b0d0*/  @P0 BRA `(.L_x_288) ;  /* 0x0000000400340947 */ /* 0x000fea0003800000 */
[C---:B------:R-:W-:Y:S01]  /*b0e0*/  IMAD.SHL.U32 R20, R5.reuse, 0x4, RZ ;  /* 0x0000000405147824 */ /* 0x040fe200078e00ff */
[----:B------:R-:W-:Y:S01]  /*b0f0*/  LEA R9, R6, UR22, 0x7 ;  /* 0x0000001606097c11 */ /* 0x000fe2000f8e38ff */
[----:B------:R-:W-:Y:S02]  /*b100*/  IMAD.SHL.U32 R13, R5, 0x100, RZ ;  /* 0x00000100050d7824 */ /* 0x000fe400078e00ff */
[----:B------:R-:W-:Y:S02]  /*b110*/  IMAD.MOV.U32 R16, RZ, RZ, RZ ;  /* 0x000000ffff107224 */ /* 0x000fe400078e00ff */
[----:B------:R-:W-:Y:S02]  /*b120*/  IMAD.MOV.U32 R17, RZ, RZ, 0x40 ;  /* 0x00000040ff117424 */ /* 0x000fe400078e00ff */
[----:B------:R-:W-:Y:S02]  /*b130*/  IMAD.U32 R18, RZ, RZ, UR46 ;  /* 0x0000002eff127e24 */ /* 0x000fe4000f8e00ff */
[----:B------:R-:W-:-:S02]  /*b140*/  IMAD.MOV.U32 R4, RZ, RZ, R10 ;  /* 0x000000ffff047224 */ /* 0x000fc400078e000a */
[----:B------:R-:W-:Y:S02]  /*b150*/  IMAD.MOV.U32 R5, RZ, RZ, R11 ;  /* 0x000000ffff057224 */ /* 0x000fe400078e000b */
[----:B------:R-:W-:-:S07]  /*b160*/  IMAD.MOV.U32 R19, RZ, RZ, RZ ;  /* 0x000000ffff137224 */ /* 0x000fce00078e00ff */
.L_x_291:
[----:B------:R-:W0:Y:S01]  /*b170*/  S2R R7, SR_CgaCtaId ;  /* 0x0000000000077919 */ /* 0x000e220000008800 */
[----:B------:R-:W-:Y:S02]  /*b180*/  MOV R6, 0x400 ;  /* 0x0000040000067802 */ /* 0x000fe40000000f00 */
[----:B------:R-:W-:Y:S02]  /*b190*/  LOP3.LUT P1, RZ, R0, 0x7f, RZ, 0xc0, !PT ;  /* 0x0000007f00ff7812 */ /* 0x000fe4000782c0ff */
[----:B0-----:R-:W-:Y:S02]  /*b1a0*/  LEA R14, R7, R6, 0x18 ;  /* 0x00000006070e7211 */ /* 0x001fe400078ec0ff */
[----:B------:R-:W-:-:S09]  /*b1b0*/  SHF.L.U32 R6, R4, 0x1f, RZ ;  /* 0x0000001f04067819 */ /* 0x000fd200000006ff */
[----:B------:R-:W0:Y:S01]  /*b1c0*/  @!P1 LDC R7, c[0x0][0x640] ;  /* 0x00019000ff079b82 */ /* 0x000e220000000800 */
[----:B------:R-:W-:-:S04]  /*b1d0*/  IMAD R15, R5, 0x8, R14 ;  /* 0x00000008050f7824 */ /* 0x000fc800078e020e */
[----:B------:R-:W1:Y:S02]  /*b1e0*/  SYNCS.PHASECHK.TRANS64.TRYWAIT P0, [R15+URZ+0x18], R6 ;  /* 0x000018060f0075a7 */ /* 0x000e64000800017f */
[----:B-1----:R-:W-:Y:S05]  /*b1f0*/  @!P0 BRA `(.L_x_289) ;  /* 0x0000000c00948947 */ /* 0x002fea0003800000 */
.L_x_307:
[----:B------:R-:W-:Y:S01]  /*b200*/  UPRMT UR4, UR41, 0x9910, URZ ;  /* 0x0000991029047896 */ /* 0x000fe2000800003f */
[----:B0-----:R0:W-:Y:S03]  /*b210*/  @!P1 SYNCS.ARRIVE.TRANS64 RZ, [R15+URZ], R7 ;  /* 0x000000070fff99a7 */ /* 0x0011e6000800003f */
[----:B------:R-:W-:-:S06]  /*b220*/  UISETP.NE.AND UP0, UPT, UR4, 0x2, UPT ;  /* 0x000000020400788c */ /* 0x000fcc000bf05270 */
[----:B------:R-:W-:-:S13]  /*b230*/  PLOP3.LUT P0, PT, PT, PT, UP0, 0x80, 0x0 ;  /* 0x000000000000781c */ /* 0x000fda0003f0f008 */
[----:B0-----:R-:W-:Y:S05]  /*b240*/  @P0 BRA `(.L_x_290) ;  /* 0x0000000000040947 */ /* 0x001fea0003800000 */
[----:B------:R-:W-:Y:S01]  /*b250*/  BPT.TRAP 0x1 ;  /* 0x000000040000795c */ /* 0x000fe20000300000 */
.L_x_290:
[C---:B------:R-:W-:Y:S01]  /*b260*/  R2UR UR5, R5.reuse ;  /* 0x00000000050572ca */ /* 0x040fe200000e0000 */
[C-C-:B-1----:R-:W-:Y:S01]  /*b270*/  IMAD R6, R5.reuse, 0x8000, R14.reuse ;  /* 0x0000800005067824 */ /* 0x142fe200078e020e */
[----:B------:R-:W-:Y:S01]  /*b280*/  R2UR UR16, R14 ;  /* 0x000000000e1072ca */ /* 0x000fe200000e0000 */
[----:B------:R-:W-:Y:S01]  /*b290*/  IMAD R7, R5, 0x1000, R14 ;  /* 0x0000100005077824 */ /* 0x000fe200078e020e */
[----:B------:R-:W-:Y:S01]  /*b2a0*/  R2UR UR18, R17 ;  /* 0x00000000111272ca */ /* 0x000fe200000e0000 */
[----:B------:R-:W-:Y:S01]  /*b2b0*/  VIADD R18, R18, 0xffffffff ;  /* 0xffffffff12127836 */ /* 0x000fe20000000000 */
[----:B------:R-:W-:Y:S01]  /*b2c0*/  R2UR UR32, R6 ;  /* 0x00000000062072ca */ /* 0x000fe200000e0000 */
[----:B------:R-:W-:Y:S01]  /*b2d0*/  UIADD3 UR38, UP0, UR44, 0xf0, URZ ;  /* 0x000000f02c267890 */ /* 0x000fe2000ff1e03f */
[----:B------:R-:W-:Y:S01]  /*b2e0*/  R2UR UR8, R7 ;  /* 0x00000000070872ca */ /* 0x000fe200000e0000 */
[----:B------:R-:W-:Y:S01]  /*b2f0*/  UIADD3 UR30, UP1, UR44, 0x1f0, URZ ;  /* 0x000001f02c1e7890 */ /* 0x000fe2000ff3e03f */
[----:B------:R-:W-:Y:S01]  /*b300*/  R2UR UR33, R15 ;  /* 0x000000000f2172ca */ /* 0x000fe200000e0000 */
[----:B------:R-:W-:Y:S01]  /*b310*/  UIADD3 UR4, UP2, UR44, 0x2f0, URZ ;  /* 0x000002f02c047890 */ /* 0x000fe2000ff5e03f */
[----:B------:R-:W-:Y:S01]  /*b320*/  R2UR UR36, R8 ;  /* 0x00000000082472ca */ /* 0x000fe200000e0000 */
[----:B------:R-:W-:Y:S01]  /*b330*/  ULEA UR5, UR5, UR23, 0xe ;  /* 0x0000001705057291 */ /* 0x000fe2000f8e703f */
[----:B------:R-:W-:Y:S01]  /*b340*/  R2UR UR34, R16 ;  /* 0x00000000102272ca */ /* 0x000fe200000e0000 */
[----:B------:R-:W-:Y:S01]  /*b350*/  UIADD3.X UR39, URZ, UR45, URZ, UP0, !UPT ;  /* 0x0000002d3f277290 */ /* 0x000fe200087fe43f */
[----:B------:R-:W-:Y:S01]  /*b360*/  R2UR UR35, R13 ;  /* 0x000000000d2372ca */ /* 0x000fe200000e0000 */
[----:B------:R-:W-:Y:S01]  /*b370*/  ULEA UR5, UR5, UR16, 0x1 ;  /* 0x0000001005057291 */ /* 0x000fe2000f8e083f */
[----:B------:R-:W-:Y:S01]  /*b380*/  R2UR UR11, R20 ;  /* 0x00000000140b72ca */ /* 0x000fe200000e0000 */
[----:B------:R-:W-:Y:S01]  /*b390*/  UIADD3 UR32, UR32, 0x100, URZ ;  /* 0x0000010020207890 */ /* 0x000fe2000fffe03f */
[----:B------:R-:W-:Y:S01]  /*b3a0*/  R2UR UR12, R19 ;  /* 0x00000000130c72ca */ /* 0x000fe200000e0000 */
[----:B------:R-:W-:Y:S01]  /*b3b0*/  UIADD3.X UR31, URZ, UR45, URZ, UP1, !UPT ;  /* 0x0000002d3f1f7290 */ /* 0x000fe20008ffe43f */
[----:B------:R-:W-:Y:S01]  /*b3c0*/  R2UR UR27, R9 ;  /* 0x00000000091b72ca */ /* 0x000fe200000e0000 */
[----:B------:R-:W-:Y:S01]  /*b3d0*/  UIADD3 UR8, UR8, 0x30100, URZ ;  /* 0x0003010008087890 */ /* 0x000fe2000fffe03f */
[----:B------:R-:W-:Y:S01]  /*b3e0*/  ISETP.GT.AND P1, PT, R18, 0x1, PT ;  /* 0x000000011200780c */ /* 0x000fe20003f24270 */
[----:B------:R-:W-:Y:S01]  /*b3f0*/  UIADD3 UR24, UR5, 0x18100, URZ ;  /* 0x0001810005187890 */ /* 0x000fe2000fffe03f */
[----:B------:R-:W-:Y:S01]  /*b400*/  VIADD R5, R5, 0x1 ;  /* 0x0000000105057836 */ /* 0x000fe20000000000 */
[----:B------:R-:W-:Y:S01]  /*b410*/  UIADD3 UR16, UR5, 0x1c100, URZ ;  /* 0x0001c10005107890 */ /* 0x000fe2000fffe03f */
[----:B------:R-:W-:Y:S01]  /*b420*/  VIADD R19, R19, 0x1 ;  /* 0x0000000113137836 */ /* 0x000fe20000000000 */
[----:B------:R-:W-:Y:S01]  /*b430*/  UIADD3 UR26, UR18, -0x40, URZ ;  /* 0xffffffc0121a7890 */ /* 0x000fe2000fffe03f */
[----:B------:R-:W-:Y:S01]  /*b440*/  VIADD R17, R17, 0x80 ;  /* 0x0000008011117836 */ /* 0x000fe20000000000 */
[----:B------:R-:W-:Y:S01]  /*b450*/  UIADD3.X UR5, URZ, UR45, URZ, UP2, !UPT ;  /* 0x0000002d3f057290 */ /* 0x000fe200097fe43f */
[C---:B------:R-:W-:Y:S01]  /*b460*/  ISETP.NE.AND P0, PT, R5.reuse, 0x3, PT ;  /* 0x000000030500780c */ /* 0x040fe20003f05270 */
[----:B------:R-:W-:Y:S01]  /*b470*/  UMOV UR14, 0x0 ;  /* 0x00000000000e7882 */ /* 0x000fe20000000000 */
[----:B------:R-:W-:Y:S01]  /*b480*/  UMOV UR15, 0x10000000 ;  /* 0x10000000000f7882 */ /* 0x000fe20000000000 */
[----:B------:R-:W-:Y:S01]  /*b490*/  UMOV UR10, URZ ;  /* 0x0000003f000a7c82 */ /* 0x000fe20008000000 */
[----:B------:R-:W-:Y:S01]  /*b4a0*/  UMOV UR9, UR33 ;  /* 0x0000002100097c82 */ /* 0x000fe20008000000 */
[----:B------:R-:W-:Y:S01]  /*b4b0*/  UMOV UR13, UR36 ;  /* 0x00000024000d7c82 */ /* 0x000fe20008000000 */
[----:B------:R-:W-:Y:S01]  /*b4c0*/  UMOV UR47, 0x30000 ;  /* 0x00030000002f7882 */ /* 0x000fe20000000000 */
[----:B------:R0:W-:Y:S01]  /*b4d0*/  UTMALDG.3D [UR32], [UR38], desc[UR14] ;  /* 0x00000e20260075b4 */ /* 0x0001e20008011000 */
[----:B------:R-:W-:Y:S01]  /*b4e0*/  UMOV UR25, UR33 ;  /* 0x0000002100197c82 */ /* 0x000fe20008000000 */
[----:B------:R-:W-:Y:S01]  /*b4f0*/  UMOV UR28, UR36 ;  /* 0x00000024001c7c82 */ /* 0x000fe20008000000 */
[----:B------:R-:W-:Y:S01]  /*b500*/  UMOV UR17, UR33 ;  /* 0x0000002100117c82 */ /* 0x000fe20008000000 */
[----:B------:R-:W-:Y:S01]  /*b510*/  UMOV UR19, UR27 ;  /* 0x0000001b00137c82 */ /* 0x000fe20008000000 */
[----:B------:R-:W-:Y:S01]  /*b520*/  UMOV UR20, UR36 ;  /* 0x0000002400147c82 */ /* 0x000fe20008000000 */
[----:B------:R-:W-:Y:S01]  /*b530*/  SEL R7, RZ, 0x1, P0 ;  /* 0x00000001ff077807 */ /* 0x000fe20000000000 */
[----:B------:R-:W-:Y:S01]  /*b540*/  VIADD R16, R16, 0x40 ;  /* 0x0000004010107836 */ /* 0x000fe20000000000 */
[----:B------:R0:W-:Y:S01]  /*b550*/  UTMALDG.4D [UR8], [UR30], desc[UR14] ;  /* 0x00000e081e0075b4 */ /* 0x0001e20008019000 */
[----:B------:R-:W-:-:S02]  /*b560*/  SEL R5, R5, RZ, P0 ;  /* 0x000000ff05057207 */ /* 0x000fc40000000000 */
[----:B------:R-:W-:Y:S01]  /*b570*/  LOP3.LUT R4, R4, R7, RZ, 0x3c, !PT ;  /* 0x0000000704047212 */ /* 0x000fe200078e3cff */
[----:B------:R0:W-:Y:S01]  /*b580*/  UTMALDG.3D.MULTICAST [UR24], [UR4], UR47, desc[UR14] ;  /* 0x00000e18040073b4 */ /* 0x0001e2000801182f */
[----:B------:R0:W-:Y:S02]  /*b590*/  UTMALDG.3D.MULTICAST [UR16], [UR4], UR47, desc[UR14] ;  /* 0x00000e10040073b4 */ /* 0x0001e4000801182f */
[----:B0-----:R-:W-:Y:S05]  /*b5a0*/  @P1 BRA `(.L_x_291) ;  /* 0xfffffff800f01947 */ /* 0x001fea000383ffff */
.L_x_288:
[----:B------:R-:W-:Y:S05]  /*b5b0*/  BSYNC B1 ;  /* 0x0000000000017941 */ /* 0x000fea0003800000 */
.L_x_287:
[----:B------:R-:W-:Y:S01]  /*b5c0*/  LOP3.LUT P1, RZ, R12, 0xff, RZ, 0xc0, !PT ;  /* 0x000000ff0cff7812 */ /* 0x000fe2000782c0ff */
[----:B------:R-:W-:Y:S01]  /*b5d0*/  VIADD R6, R11, UR29 ;  /* 0x0000001d0b067c36 */ /* 0x000fe20008000000 */
[----:B------:R-:W-:Y:S01]  /*b5e0*/  ULDC.64 UR4, c[0x0][0x750] ;  /* 0x0001d40000047ab9 */ /* 0x000fe20000000a00 */
[----:B------:R-:W-:Y:S01]  /*b5f0*/  IMAD.U32 R8, RZ, RZ, UR29 ;  /* 0x0000001dff087e24 */ /* 0x000fe2000f8e00ff */
[----:B------:R-:W-:Y:S01]  /*b600*/  UISETP.GE.U32.AND UP0, UPT, UR29, 0x3, UPT ;  /* 0x000000031d00788c */ /* 0x000fe2000bf06070 */
[----:B------:R-:W-:Y:S01]  /*b610*/  BSSY B1, `(.L_x_292) ;  /* 0x000006a000017945 */ /* 0x000fe20003800000 */
[----:B------:R-:W-:Y:S02]  /*b620*/  ISETP.GT.U32.AND P0, PT, R6, 0x2, PT ;  /* 0x000000020600780c */ /* 0x000fe40003f04070 */
[----:B------:R-:W-:Y:S02]  /*b630*/  PRMT R12, RZ, 0x7610, R12 ;  /* 0x00007610ff0c7816 */ /* 0x000fe4000000000c */
[----:B------:R-:W-:Y:S01]  /*b640*/  ISETP.LT.U32.AND P0, PT, R8, 0x3, P0 ;  /* 0x000000030800780c */ /* 0x000fe20000701070 */
[----:B------:R-:W-:Y:S01]  /*b650*/  IMAD.MOV.U32 R8, RZ, RZ, -0x1 ;  /* 0xffffffffff087424 */ /* 0x000fe200078e00ff */
[----:B------:R-:W-:Y:S01]  /*b660*/  PLOP3.LUT P2, PT, PT, PT, UP0, 0x80, 0x0 ;  /* 0x000000000000781c */ /* 0x000fe20003f4f008 */
[----:B------:R-:W0:Y:S01]  /*b670*/  @P1 S2R R5, SR_CgaCtaId ;  /* 0x0000000000051919 */ /* 0x000e220000008800 */
[----:B------:R-:W-:-:S04]  /*b680*/  @P1 MOV R4, 0x400 ;  /* 0x0000040000041802 */ /* 0x000fc80000000f00 */
[----:B0-----:R-:W-:Y:S01]  /*b690*/  @P1 LEA R7, R5, R4, 0x18 ;  /* 0x0000000405071211 */ /* 0x001fe200078ec0ff */
[----:B------:R-:W-:-:S03]  /*b6a0*/  IMAD.WIDE.U32 R4, R6, -0x55555555, RZ ;  /* 0xaaaaaaab06047825 */ /* 0x000fc600078e00ff */
[----:B------:R0:W-:Y:S01]  /*b6b0*/  @P1 SYNCS.ARRIVE.TRANS64.A1T0 RZ, [R7+URZ+0x48], RZ ;  /* 0x000048ff07ff19a7 */ /* 0x0001e2000810003f */
[----:B------:R-:W-:Y:S02]  /*b6c0*/  IADD3 R2, P1, R2, UR42, RZ ;  /* 0x0000002a02027c10 */ /* 0x000fe4000ff3e0ff */
[----:B------:R-:W-:Y:S02]  /*b6d0*/  PRMT R4, RZ, 0x7610, R4 ;  /* 0x00007610ff047816 */ /* 0x000fe40000000004 */
[----:B------:R-:W-:Y:S02]  /*b6e0*/  IADD3.X R3, R3, UR40, RZ, P1, !PT ;  /* 0x0000002803037c10 */ /* 0x000fe40008ffe4ff */
[----:B0-----:R-:W-:Y:S02]  /*b6f0*/  SHF.R.U32.HI R7, RZ, 0x1, R5 ;  /* 0x00000001ff077819 */ /* 0x001fe40000011605 */
[----:B------:R-:W-:Y:S02]  /*b700*/  SEL R5, RZ, 0x1, !P0 ;  /* 0x00000001ff057807 */ /* 0x000fe40004000000 */
[----:B------:R-:W-:Y:S01]  /*b710*/  ISETP.GE.U32.AND P0, PT, R2, UR4, PT ;  /* 0x0000000402007c0c */ /* 0x000fe2000bf06070 */
[----:B------:R-:W-:Y:S01]  /*b720*/  IMAD R11, R7, -0x3, R6 ;  /* 0xfffffffd070b7824 */ /* 0x000fe200078e0206 */
[----:B------:R-:W-:Y:S01]  /*b730*/  LOP3.LUT R10, R10, R5, RZ, 0x3c, !PT ;  /* 0x000000050a0a7212 */ /* 0x000fe200078e3cff */
[----:B------:R-:W-:Y:S01]  /*b740*/  IMAD.MOV.U32 R5, RZ, RZ, -0x1 ;  /* 0xffffffffff057424 */ /* 0x000fe200078e00ff */
[----:B------:R-:W-:Y:S01]  /*b750*/  ISETP.GE.U32.AND.EX P0, PT, R3, UR5, PT, P0 ;  /* 0x0000000503007c0c */ /* 0x000fe2000bf06100 */
[----:B------:R-:W-:Y:S01]  /*b760*/  IMAD.MOV.U32 R6, RZ, RZ, -0x1 ;  /* 0xffffffffff067424 */ /* 0x000fe200078e00ff */
[----:B------:R-:W-:-:S11]  /*b770*/  @P2 LOP3.LUT R10, R10, 0x1, R7, 0x78, !PT ;  /* 0x000000010a0a2812 */ /* 0x000fd600078e7807 */
[----:B------:R-:W-:Y:S05]  /*b780*/  @P0 BRA `(.L_x_293) ;  /* 0x0000000400480947 */ /* 0x000fea0003800000 */
[----:B------:R-:W-:Y:S01]  /*b790*/  ULDC.64 UR4, c[0x0][0x728] ;  /* 0x0001ca0000047ab9 */ /* 0x000fe20000000a00 */
[----:B------:R-:W0:Y:S01]  /*b7a0*/  S2R R14, SR_CTAID.X ;  /* 0x00000000000e7919 */ /* 0x000e220000002500 */
[----:B------:R-:W-:Y:S01]  /*b7b0*/  ISETP.NE.U32.AND P0, PT, RZ, UR4, PT ;  /* 0x00000004ff007c0c */ /* 0x000fe2000bf05070 */
[----:B------:R-:W-:Y:S01]  /*b7c0*/  ULDC UR9, c[0x0][0x730] ;  /* 0x0001cc0000097ab9 */ /* 0x000fe20000000800 */
[----:B------:R-:W-:Y:S01]  /*b7d0*/  IMAD.MOV.U32 R4, RZ, RZ, R2 ;  /* 0x000000ffff047224 */ /* 0x000fe200078e0002 */
[----:B------:R-:W1:Y:S01]  /*b7e0*/  S2R R13, SR_CTAID.Y ;  /* 0x00000000000d7919 */ /* 0x000e620000002600 */
[----:B------:R-:W-:Y:S01]  /*b7f0*/  ISETP.NE.AND.EX P0, PT, RZ, UR5, PT, P0 ;  /* 0x00000005ff007c0c */ /* 0x000fe2000bf05300 */
[----:B------:R-:W-:-:S12]  /*b800*/  IMAD.MOV.U32 R5, RZ, RZ, R3 ;  /* 0x000000ffff057224 */ /* 0x000fd800078e0003 */
[----:B------:R-:W-:Y:S05]  /*b810*/  @!P0 BRA `(.L_x_294) ;  /* 0x0000000000288947 */ /* 0x000fea0003800000 */
[----:B------:R-:W-:Y:S02]  /*b820*/  ULDC UR8, c[0x0][0x734] ;  /* 0x0001cd0000087ab9 */ /* 0x000fe40000000800 */
[----:B------:R-:W-:-:S05]  /*b830*/  IADD3 R9, P0, R2, UR8, RZ ;  /* 0x0000000802097c10 */ /* 0x000fca000ff1e0ff */
[----:B------:R-:W-:-:S04]  /*b840*/  IMAD.X R15, RZ, RZ, R3, P0 ;  /* 0x000000ffff0f7224 */ /* 0x000fc800000e0603 */
[----:B------:R-:W-:-:S04]  /*b850*/  IMAD.WIDE.U32 R6, R15, UR4, RZ ;  /* 0x000000040f067c25 */ /* 0x000fc8000f8e00ff */
[----:B------:R-:W-:-:S04]  /*b860*/  IMAD.WIDE.U32 R6, P0, R9, UR5, R6 ;  /* 0x0000000509067c25 */ /* 0x000fc8000f800006 */
[----:B------:R-:W-:-:S04]  /*b870*/  IMAD.WIDE.U32 R8, R9, UR4, RZ ;  /* 0x0000000409087c25 */ /* 0x000fc8000f8e00ff */
[----:B------:R-:W-:Y:S01]  /*b880*/  IMAD.X R5, RZ, RZ, RZ, P0 ;  /* 0x000000ffff057224 */ /* 0x000fe200000e06ff */
[----:B------:R-:W-:Y:S01]  /*b890*/  IADD3 RZ, P0, R9, R6, RZ ;  /* 0x0000000609ff7210 */ /* 0x000fe20007f1e0ff */
[----:B------:R-:W-:-:S04]  /*b8a0*/  IMAD.MOV.U32 R4, RZ, RZ, R7 ;  /* 0x000000ffff047224 */ /* 0x000fc800078e0007 */
[----:B------:R-:W-:-:S08]  /*b8b0*/  IMAD.WIDE.U32.X R4, R15, UR5, R4, P0 ;  /* 0x000000050f047c25 */ /* 0x000fd000080e0404 */
.L_x_294:
[--C-:B------:R-:W-:Y:S01]  /*b8c0*/  SHF.R.U64 R8, R4, UR9, R5.reuse ;  /* 0x0000000904087c19 */ /* 0x100fe20008001205 */
[----:B------:R-:W-:Y:S01]  /*b8d0*/  ULDC.64 UR4, c[0x0][0x720] ;  /* 0x0001c80000047ab9 */ /* 0x000fe20000000a00 */
[----:B------:R-:W-:Y:S01]  /*b8e0*/  SHF.R.U32.HI R4, RZ, UR9, R5 ;  /* 0x00000009ff047c19 */ /* 0x000fe20008011605 */
[----:B------:R-:W2:Y:S01]  /*b8f0*/  LDC R19, c[0x0][0x144] ;  /* 0x00005100ff137b82 */ /* 0x000ea20000000800 */
[----:B------:R-:W-:Y:S01]  /*b900*/  IADD3 R7, P0, RZ, -R8, RZ ;  /* 0x80000008ff077210 */ /* 0x000fe20007f1e0ff */
[----:B------:R-:W-:Y:S01]  /*b910*/  ULDC.64 UR10, c[0x0][0x740] ;  /* 0x0001d000000a7ab9 */ /* 0x000fe20000000a00 */
[----:B0-----:R-:W-:Y:S01]  /*b920*/  I2FP.F32.U32 R9, R14 ;  /* 0x0000000e00097245 */ /* 0x001fe20000201000 */
[----:B------:R-:W-:Y:S02]  /*b930*/  ULDC UR8, c[0x0][0x708] ;  /* 0x0001c20000087ab9 */ /* 0x000fe40000000800 */
[----:B------:R-:W-:Y:S01]  /*b940*/  IMAD.X R4, RZ, RZ, ~R4, P0 ;  /* 0x000000ffff047224 */ /* 0x000fe200000e0e04 */
[----:B------:R-:W-:Y:S01]  /*b950*/  ISETP.NE.U32.AND P0, PT, RZ, UR10, PT ;  /* 0x0000000aff007c0c */ /* 0x000fe2000bf05070 */
[----:B------:R-:W0:Y:S02]  /*b960*/  LDC R16, c[0x0][0x148] ;  /* 0x00005200ff107b82 */ /* 0x000e240000000800 */
[----:B------:R-:W-:Y:S01]  /*b970*/  IMAD R6, R4, UR4, RZ ;  /* 0x0000000404067c24 */ /* 0x000fe2000f8e02ff */
[----:B------:R-:W-:Y:S01]  /*b980*/  ISETP.NE.AND.EX P0, PT, RZ, UR11, PT, P0 ;  /* 0x0000000bff007c0c */ /* 0x000fe2000bf05300 */
[----:B------:R-:W-:Y:S01]  /*b990*/  IMAD.WIDE.U32 R4, R7, UR4, R2 ;  /* 0x0000000407047c25 */ /* 0x000fe2000f8e0002 */
[----:B------:R-:W-:-:S03]  /*b9a0*/  ULDC UR4, c[0x0][0x150] ;  /* 0x0000540000047ab9 */ /* 0x000fc60000000800 */
[----:B------:R-:W-:Y:S02]  /*b9b0*/  IMAD R7, R7, UR5, R6 ;  /* 0x0000000507077c24 */ /* 0x000fe4000f8e0206 */
[----:B------:R-:W-:Y:S01]  /*b9c0*/  FMUL R6, R9, UR4 ;  /* 0x0000000409067c20 */ /* 0x000fe20008400000 */
[----:B------:R-:W-:Y:S01]  /*b9d0*/  ULDC UR4, c[0x0][0x718] ;  /* 0x0001c60000047ab9 */ /* 0x000fe20000000800 */
[----:B------:R-:W-:Y:S01]  /*b9e0*/  ULDC UR5, c[0x0][0x154] ;  /* 0x0000550000057ab9 */ /* 0x000fe20000000800 */
[----:B------:R-:W-:-:S03]  /*b9f0*/  IMAD.IADD R5, R5, 0x1, R7 ;  /* 0x0000000105057824 */ /* 0x000fc600078e0207 */
[----:B------:R-:W3:Y:S02]  /*ba00*/  F2I.U32.TRUNC.NTZ R6, R6 ;  /* 0x0000000600067305 */ /* 0x000ee4000020f000 */
[----:B------:R-:W-:Y:S02]  /*ba10*/  SHF.R.U64 R9, R4, UR4, R5 ;  /* 0x0000000404097c19 */ /* 0x000fe40008001205 */
[----:B-1----:R-:W-:-:S05]  /*ba20*/  I2FP.F32.U32 R4, R13 ;  /* 0x0000000d00047245 */ /* 0x002fca0000201000 */
[----:B------:R-:W-:Y:S01]  /*ba30*/  FMUL R7, R4, UR5 ;  /* 0x0000000504077c20 */ /* 0x000fe20008400000 */
[----:B------:R-:W-:Y:S01]  /*ba40*/  SHF.R.U32.HI R4, RZ, UR4, R5 ;  /* 0x00000004ff047c19 */ /* 0x000fe20008011605 */
[----:B------:R-:W-:Y:S02]  /*ba50*/  ULDC UR4, c[0x0][0x758] ;  /* 0x0001d60000047ab9 */ /* 0x000fe40000000800 */
[----:B------:R1:W4:Y:S01]  /*ba60*/  F2I.U32.TRUNC.NTZ R20, R7 ;  /* 0x0000000700147305 */ /* 0x000322000020f000 */
[----:B------:R-:W-:Y:S01]  /*ba70*/  SHF.R.U64 R18, R9, UR8, R4 ;  /* 0x0000000809127c19 */ /* 0x000fe20008001204 */
[----:B---3--:R-:W-:Y:S01]  /*ba80*/  IMAD.MOV R6, RZ, RZ, -R6 ;  /* 0x000000ffff067224 */ /* 0x008fe200078e0a06 */
[----:B------:R-:W-:-:S03]  /*ba90*/  SHF.R.U32.HI R5, RZ, UR8, R4 ;  /* 0x00000008ff057c19 */ /* 0x000fc60008011604 */
[----:B--2---:R-:W-:Y:S01]  /*baa0*/  IMAD R22, R19, R6, R14 ;  /* 0x0000000613167224 */ /* 0x004fe200078e020e */
[--C-:B------:R-:W-:Y:S02]  /*bab0*/  SHF.R.U64 R15, R18, UR4, R5.reuse ;  /* 0x00000004120f7c19 */ /* 0x100fe40008001205 */
[----:B------:R-:W-:-:S03]  /*bac0*/  SHF.R.U32.HI R17, RZ, UR4, R5 ;  /* 0x00000004ff117c19 */ /* 0x000fc60008011605 */
[----:B------:R-:W-:Y:S02]  /*bad0*/  IMAD.MOV.U32 R4, RZ, RZ, R15 ;  /* 0x000000ffff047224 */ /* 0x000fe400078e000f */
[----:B------:R-:W-:Y:S01]  /*bae0*/  IMAD.MOV.U32 R5, RZ, RZ, R17 ;  /* 0x000000ffff057224 */ /* 0x000fe200078e0011 */
[----:B01--4-:R-:W-:Y:S06]  /*baf0*/  @!P0 BRA `(.L_x_295) ;  /* 0x0000000000288947 */ /* 0x013fec0003800000 */
[----:B------:R-:W-:Y:S02]  /*bb00*/  ULDC UR4, c[0x0][0x74c] ;  /* 0x0001d30000047ab9 */ /* 0x000fe40000000800 */
[----:B------:R-:W-:-:S05]  /*bb10*/  IADD3 R5, P0, R15, UR4, RZ ;  /* 0x000000040f057c10 */ /* 0x000fca000ff1e0ff */
[----:B------:R-:W-:-:S04]  /*bb20*/  IMAD.X R17, RZ, RZ, R17, P0 ;  /* 0x000000ffff117224 */ /* 0x000fc800000e0611 */
[----:B------:R-:W-:-:S04]  /*bb30*/  IMAD.WIDE.U32 R6, R17, UR10, RZ ;  /* 0x0000000a11067c25 */ /* 0x000fc8000f8e00ff */
[----:B------:R-:W-:-:S04]  /*bb40*/  IMAD.WIDE.U32 R6, P0, R5, UR11, R6 ;  /* 0x0000000b05067c25 */ /* 0x000fc8000f800006 */
[----:B------:R-:W-:-:S04]  /*bb50*/  IMAD.WIDE.U32 R4, R5, UR10, RZ ;  /* 0x0000000a05047c25 */ /* 0x000fc8000f8e00ff */
[----:B------:R-:W-:Y:S01]  /*bb60*/  IMAD.MOV.U32 R4, RZ, RZ, R7 ;  /* 0x000000ffff047224 */ /* 0x000fe200078e0007 */
[----:B------:R-:W-:Y:S01]  /*bb70*/  IADD3 RZ, P1, R5, R6, RZ ;  /* 0x0000000605ff7210 */ /* 0x000fe20007f3e0ff */
[----:B------:R-:W-:-:S04]  /*bb80*/  IMAD.X R5, RZ, RZ, RZ, P0 ;  /* 0x000000ffff057224 */ /* 0x000fc800000e06ff */
[----:B------:R-:W-:-:S08]  /*bb90*/  IMAD.WIDE.U32.X R4, R17, UR11, R4, P1 ;  /* 0x0000000b11047c25 */ /* 0x000fd000088e0404 */
.L_x_295:
[----:B------:R-:W-:Y:S01]  /*bba0*/  ULDC UR4, c[0x0][0x748] ;  /* 0x0001d20000047ab9 */ /* 0x000fe20000000800 */
[----:B------:R-:W-:Y:S01]  /*bbb0*/  IMAD.MOV R20, RZ, RZ, -R20 ;  /* 0x000000ffff147224 */ /* 0x000fe200078e0a14 */
[----:B------:R-:W-:Y:S01]  /*bbc0*/  SHF.R.U64 R5, R4, UR4, R5 ;  /* 0x0000000404057c19 */ /* 0x000fe20008001205 */
[----:B------:R-:W-:Y:S01]  /*bbd0*/  ULDC UR4, c[0x0][0x738] ;  /* 0x0001ce0000047ab9 */ /* 0x000fe20000000800 */
[----:B------:R-:W-:Y:S01]  /*bbe0*/  LOP3.LUT R4, R18, UR37, RZ, 0xc0, !PT ;  /* 0x0000002512047c12 */ /* 0x000fe2000f8ec0ff */
[----:B------:R-:W-:Y:S01]  /*bbf0*/  @P3 IMAD R22, R16, R20, R13 ;  /* 0x0000001410163224 */ /* 0x000fe200078e020d */
[----:B------:R-:W-:Y:S01]  /*bc00*/  LOP3.LUT R14, R9, UR7, RZ, 0xc0, !PT ;  /* 0x00000007090e7c12 */ /* 0x000fe2000f8ec0ff */
[----:B------:R-:W-:Y:S01]  /*bc10*/  IMAD.MOV R6, RZ, RZ, -R5 ;  /* 0x000000ffff067224 */ /* 0x000fe200078e0a05 */
[----:B------:R-:W-:Y:S01]  /*bc20*/  ULDC UR5, c[0x0][0x710] ;  /* 0x0001c40000057ab9 */ /* 0x000fe20000000800 */
[----:B------:R-:W-:Y:S02]  /*bc30*/  IMAD R5, R5, UR21, R4 ;  /* 0x0000001505057c24 */ /* 0x000fe4000f8e0204 */
[----:B------:R-:W-:Y:S01]  /*bc40*/  IMAD R15, R6, UR4, R15 ;  /* 0x00000004060f7c24 */ /* 0x000fe2000f8e020f */
[----:B------:R-:W-:Y:S01]  /*bc50*/  ULDC UR4, c[0x0][0x700] ;  /* 0x0001c00000047ab9 */ /* 0x000fe20000000800 */
[----:B------:R-:W-:-:S02]  /*bc60*/  IMAD R5, R5, UR5, R22 ;  /* 0x0000000505057c24 */ /* 0x000fc4000f8e0216 */
[----:B------:R-:W-:Y:S02]  /*bc70*/  IMAD R14, R15, UR4, R14 ;  /* 0x000000040f0e7c24 */ /* 0x000fe4000f8e020e */
[----:B------:R-:W-:-:S03]  /*bc80*/  IMAD.MOV.U32 R4, RZ, RZ, 0x1 ;  /* 0x00000001ff047424 */ /* 0x000fc600078e00ff */
[----:B------:R-:W-:Y:S02]  /*bc90*/  SEL R6, R14, R5, !P3 ;  /* 0x000000050e067207 */ /* 0x000fe40005800000 */
[----:B------:R-:W-:-:S07]  /*bca0*/  SEL R5, R5, R14, !P3 ;  /* 0x0000000e05057207 */ /* 0x000fce0005800000 */
.L_x_293:
[----:B------:R-:W-:Y:S05]  /*bcb0*/  BSYNC B1 ;  /* 0x0000000000017941 */ /* 0x000fea0003800000 */
.L_x_292:
[----:B------:R-:W-:-:S13]  /*bcc0*/  LOP3.LUT P0, RZ, R4, 0xff, RZ, 0xc0, !PT ;  /* 0x000000ff04ff7812 */ /* 0x000fda000780c0ff */
[----:B------:R-:W-:Y:S05]  /*bcd0*/  @P0 BRA `(.L_x_296) ;  /* 0xfffffff000e40947 */ /* 0x000fea000383ffff */
[----:B------:R-:W-:Y:S05]  /*bce0*/  BSYNC B0 ;  /* 0x0000000000007941 */ /* 0x000fea0003800000 */
.L_x_285:
[----:B------:R-:W-:-:S03]  /*bcf0*/  UMOV UR4, 0xffffffff ;  /* 0xffffffff00047882 */ /* 0x000fc60000000000 */
[----:B------:R-:W-:Y:S05]  /*bd00*/  BRA.DIV UR4, `(.L_x_297) ;  /* 0x0000000204e47947 */ /* 0x000fea000b800000 */
[----:B------:R-:W-:-:S13]  /*bd10*/  ELECT P0, URZ, PT ;  /* 0x00000000003f782f */ /* 0x000fda0003800000 */
.L_x_310:
[----:B------:R-:W-:Y:S04]  /*bd20*/  BSSY B0, `(.L_x_298) ;  /* 0x0000023000007945 */ /* 0x000fe80003800000 */
[----:B------:R-:W-:Y:S05]  /*bd30*/  @!P0 BRA `(.L_x_299) ;  /* 0x0000000000848947 */ /* 0x000fea0003800000 */
[----:B------:R-:W-:-:S04]  /*bd40*/  ULOP3.LUT UR4, UR6, 0x2, URZ, 0xfc, !UPT ;  /* 0x0000000206047892 */ /* 0x000fc8000f8efc3f */
[----:B------:R-:W-:-:S06]  /*bd50*/  UISETP.NE.AND UP0, UPT, UR4, 0x3, UPT ;  /* 0x000000030400788c */ /* 0x000fcc000bf05270 */
[----:B------:R-:W-:-:S13]  /*bd60*/  PLOP3.LUT P0, PT, PT, PT, UP0, 0x80, 0x0 ;  /* 0x000000000000781c */ /* 0x000fda0003f0f008 */
[----:B------:R-:W-:Y:S05]  /*bd70*/  @!P0 BRA `(.L_x_300) ;  /* 0x0000000000048947 */ /* 0x000fea0003800000 */
[----:B------:R-:W-:Y:S01]  /*bd80*/  BPT.TRAP 0x1 ;  /* 0x000000040000795c */ /* 0x000fe20000300000 */
.L_x_300:
[----:B------:R-:W0:Y:S01]  /*bd90*/  S2R R3, SR_CgaCtaId ;  /* 0x0000000000037919 */ /* 0x000e220000008800 */
[----:B------:R-:W-:Y:S02]  /*bda0*/  MOV R0, 0x400 ;  /* 0x0000040000007802 */ /* 0x000fe40000000f00 */
[----:B------:R-:W-:Y:S02]  /*bdb0*/  SHF.L.U32 R2, R10, 0x1f, RZ ;  /* 0x0000001f0a027819 */ /* 0x000fe400000006ff */
[----:B0-----:R-:W-:-:S05]  /*bdc0*/  LEA R0, R3, R0, 0x18 ;  /* 0x0000000003007211 */ /* 0x001fca00078ec0ff */
[----:B------:R-:W-:-:S04]  /*bdd0*/  VIADD R0, R0, 0x18 ;  /* 0x0000001800007836 */ /* 0x000fc80000000000 */
[C---:B------:R-:W-:Y:S02]  /*bde0*/  IMAD R7, R11.reuse, 0x8, R0 ;  /* 0x000000080b077824 */ /* 0x040fe400078e0200 */
[----:B------:R-:W-:Y:S02]  /*bdf0*/  VIADD R11, R11, 0x1 ;  /* 0x000000010b0b7836 */ /* 0x000fe40000000000 */
[----:B------:R-:W0:Y:S03]  /*be00*/  SYNCS.PHASECHK.TRANS64.TRYWAIT P0, [R7+URZ], R2 ;  /* 0x00000002070075a7 */ /* 0x000e26000800017f */
[----:B------:R-:W-:-:S04]  /*be10*/  ISETP.NE.AND P1, PT, R11, 0x3, PT ;  /* 0x000000030b00780c */ /* 0x000fc80003f25270 */
[----:B------:R-:W-:Y:S02]  /*be20*/  SEL R3, RZ, 0x1, P1 ;  /* 0x00000001ff037807 */ /* 0x000fe40000800000 */
[----:B------:R-:W-:Y:S02]  /*be30*/  SEL R11, R11, RZ, P1 ;  /* 0x000000ff0b0b7207 */ /* 0x000fe40000800000 */
[----:B------:R-:W-:-:S03]  /*be40*/  LOP3.LUT R9, R10, R3, RZ, 0x3c, !PT ;  /* 0x000000030a097212 */ /* 0x000fc600078e3cff */
[----:B------:R-:W-:Y:S01]  /*be50*/  IMAD R6, R11, 0x8, R0 ;  /* 0x000000080b067824 */ /* 0x000fe200078e0200 */
[----:B------:R-:W-:Y:S01]  /*be60*/  SHF.L.U32 R5, R9, 0x1f, RZ ;  /* 0x0000001f09057819 */ /* 0x000fe200000006ff */
[----:B0-----:R-:W-:Y:S06]  /*be70*/  @!P0 BRA `(.L_x_301) ;  /* 0x0000000000a88947 */ /* 0x001fec0003800000 */
.L_x_311:
[----:B------:R-:W1:Y:S01]  /*be80*/  SYNCS.PHASECHK.TRANS64.TRYWAIT P0, [R6+URZ], R5 ;  /* 0x00000005060075a7 */ /* 0x000e62000800017f */
[----:B0-----:R-:W-:-:S05]  /*be90*/  VIADD R2, R11, 0x1 ;  /* 0x000000010b027836 */ /* 0x001fca0000000000 */
[----:B------:R-:W-:-:S04]  /*bea0*/  ISETP.NE.AND P1, PT, R2, 0x3, PT ;  /* 0x000000030200780c */ /* 0x000fc80003f25270 */
[----:B------:R-:W-:Y:S02]  /*beb0*/  SEL R4, RZ, 0x1, P1 ;  /* 0x00000001ff047807 */ /* 0x000fe40000800000 */
[----:B------:R-:W-:Y:S02]  /*bec0*/  SEL R3, R2, RZ, P1 ;  /* 0x000000ff02037207 */ /* 0x000fe40000800000 */
[----:B------:R-:W-:Y:S01]  /*bed0*/  LOP3.LUT R4, R9, R4, RZ, 0x3c, !PT ;  /* 0x0000000409047212 */ /* 0x000fe200078e3cff */
[----:B-1----:R-:W-:Y:S06]  /*bee0*/  @!P0 BRA `(.L_x_302) ;  /* 0x0000000000a08947 */ /* 0x002fec0003800000 */
.L_x_312:
[----:B------:R-:W-:Y:S01]  /*bef0*/  IMAD R3, R3, 0x8, R0 ;  /* 0x0000000803037824 */ /* 0x000fe200078e0200 */
[----:B------:R-:W-:-:S07]  /*bf00*/  SHF.L.U32 R0, R4, 0x1f, RZ ;  /* 0x0000001f04007819 */ /* 0x000fce00000006ff */
.L_x_303:
[----:B-1----:R1:W2:Y:S02]  /*bf10*/  SYNCS.PHASECHK.TRANS64.TRYWAIT P0, [R3+URZ], R0 ;  /* 0x00000000030075a7 */ /* 0x0022a4000800017f */
[----:B--2---:R-:W-:Y:S05]  /*bf20*/  @!P0 NANOSLEEP.SYNCS 0x989680 ;  /* 0x009896800000895d */ /* 0x004fea0003900000 */
[----:B------:R-:W2:Y:S02]  /*bf30*/  @!P0 SYNCS.PHASECHK.TRANS64 P0, [R3+URZ], R0 ;  /* 0x00000000030085a7 */ /* 0x000ea4000800007f */
[----:B--2---:R-:W-:Y:S05]  /*bf40*/  @!P0 BRA `(.L_x_303) ;  /* 0xfffffffc00f08947 */ /* 0x004fea000383ffff */
.L_x_299:
[----:B------:R-:W-:Y:S05]  /*bf50*/  BSYNC B0 ;  /* 0x0000000000007941 */ /* 0x000fea0003800000 */
.L_x_298:
[----:B------:R-:W-:Y:S05]  /*bf60*/  EXIT ;  /* 0x000000000000794d */ /* 0x000fea0003800000 */
.L_x_21:
[----:B-1----:R-:W-:-:S04]  /*bf70*/  IMAD.U32 R11, RZ, RZ, UR8 ;  /* 0x00000008ff0b7e24 */ /* 0x002fc8000f8e00ff */
[----:B------:R1:W2:Y:S03]  /*bf80*/  SYNCS.PHASECHK.TRANS64.TRYWAIT P0, [R11+URZ], R14 ;  /* 0x0000000e0b0075a7 */ /* 0x0002a6000800017f */
[----:B--2---:R-:W-:Y:S05]  /*bf90*/  @!P0 NANOSLEEP.SYNCS 0x989680 ;  /* 0x009896800000895d */ /* 0x004fea0003900000 */
[----:B------:R-:W2:Y:S02]  /*bfa0*/  @!P0 SYNCS.PHASECHK.TRANS64 P0, [R11+URZ], R14 ;  /* 0x0000000e0b0085a7 */ /* 0x000ea4000800007f */
[----:B--2---:R-:W-:Y:S05]  /*bfb0*/  @!P0 BRA `(.L_x_21) ;  /* 0xfffffffc00ec8947 */ /* 0x004fea000383ffff */
[----:B------:R-:W-:Y:S05]  /*bfc0*/  BRA `(.L_x_20) ;  /* 0xffffff58005c7947 */ /* 0x000fea000383ffff */
.L_x_286:
[----:B------:R-:W-:Y:S01]  /*bfd0*/  BSSY B1, `(.L_x_304) ;  /* 0x0000006000017945 */ /* 0x000fe20003800000 */
[----:B------:R-:W-:-:S07]  /*bfe0*/  IMAD.MOV.U32 R4, RZ, RZ, -0x1 ;  /* 0xffffffffff047424 */ /* 0x000fce00078e00ff */
[----:B------:R-:W-:Y:S05]  /*bff0*/  WARPSYNC.COLLECTIVE R4, `(.L_x_305) ;  /* 0x00000000040c7348 */ /* 0x000fea0003c00000 */
[----:B------:R-:W-:Y:S02]  /*c000*/  ELECT P0, UR62, PT ;  /* 0x00000000003e782f */ /* 0x000fe40003800000 */
[----:B------:R-:W-:Y:S01]  /*c010*/  MOV R4, UR62 ;  /* 0x0000003e00047c02 */ /* 0x000fe20008000f00 */
[----:B------:R-:W-:Y:S10]  /*c020*/  ENDCOLLECTIVE ;  /* 0x000000000000791b */ /* 0x000ff40003800000 */
.L_x_305:
[----:B------:R-:W-:Y:S05]  /*c030*/  BSYNC B1 ;  /* 0x0000000000017941 */ /* 0x000fea0003800000 */
.L_x_304:
[----:B------:R-:W-:Y:S05]  /*c040*/  BRA `(.L_x_306) ;  /* 0xfffffff000147947 */ /* 0x000fea000383ffff */
.L_x_289:
[----:B-1----:R1:W2:Y:S02]  /*c050*/  SYNCS.PHASECHK.TRANS64.TRYWAIT P0, [R15+URZ+0x18], R6 ;  /* 0x000018060f0075a7 */ /* 0x0022a4000800017f */
[----:B--2---:R-:W-:Y:S05]  /*c060*/  @!P0 NANOSLEEP.SYNCS 0x989680 ;  /* 0x009896800000895d */ /* 0x004fea0003900000 */
[----:B------:R-:W2:Y:S02]  /*c070*/  @!P0 SYNCS.PHASECHK.TRANS64 P0, [R15+URZ+0x18], R6 ;  /* 0x000018060f0085a7 */ /* 0x000ea4000800007f */
[----:B--2---:R-:W-:Y:S05]  /*c080*/  @!P0 BRA `(.L_x_289) ;  /* 0xfffffffc00f08947 */ /* 0x004fea000383ffff */
[----:B------:R-:W-:Y:S05]  /*c090*/  BRA `(.L_x_307) ;  /* 0xfffffff000587947 */ /* 0x000fea000383ffff */
.L_x_297:
[----:B------:R-:W-:Y:S01]  /*c0a0*/  BSSY B0, `(.L_x_308) ;  /* 0x0000006000007945 */ /* 0x000fe20003800000 */
[----:B------:R-:W-:-:S07]  /*c0b0*/  IMAD.MOV.U32 R4, RZ, RZ, -0x1 ;  /* 0xffffffffff047424 */ /* 0x000fce00078e00ff */
[----:B------:R-:W-:Y:S05]  /*c0c0*/  WARPSYNC.COLLECTIVE R4, `(.L_x_309) ;  /* 0x00000000040c7348 */ /* 0x000fea0003c00000 */
[----:B------:R-:W-:Y:S02]  /*c0d0*/  ELECT P0, UR62, PT ;  /* 0x00000000003e782f */ /* 0x000fe40003800000 */
[----:B------:R-:W-:Y:S01]  /*c0e0*/  MOV R4, UR62 ;  /* 0x0000003e00047c02 */ /* 0x000fe20008000f00 */
[----:B------:R-:W-:Y:S10]  /*c0f0*/  ENDCOLLECTIVE ;  /* 0x000000000000791b */ /* 0x000ff40003800000 */
.L_x_309:
[----:B------:R-:W-:Y:S05]  /*c100*/  BSYNC B0 ;  /* 0x0000000000007941 */ /* 0x000fea0003800000 */
.L_x_308:
[----:B------:R-:W-:Y:S05]  /*c110*/  BRA `(.L_x_310) ;  /* 0xfffffffc00007947 */ /* 0x000fea000383ffff */
.L_x_301:
[----:B0-----:R0:W1:Y:S02]  /*c120*/  SYNCS.PHASECHK.TRANS64.TRYWAIT P0, [R7+URZ], R2 ;  /* 0x00000002070075a7 */ /* 0x001064000800017f */
[----:B-1----:R-:W-:Y:S05]  /*c130*/  @!P0 NANOSLEEP.SYNCS 0x989680 ;  /* 0x009896800000895d */ /* 0x002fea0003900000 */
[----:B------:R-:W1:Y:S02]  /*c140*/  @!P0 SYNCS.PHASECHK.TRANS64 P0, [R7+URZ], R2 ;  /* 0x00000002070085a7 */ /* 0x000e64000800007f */
[----:B-1----:R-:W-:Y:S05]  /*c150*/  @!P0 BRA `(.L_x_301) ;  /* 0xfffffffc00f08947 */ /* 0x002fea000383ffff */
[----:B------:R-:W-:Y:S05]  /*c160*/  BRA `(.L_x_311) ;  /* 0xfffffffc00447947 */ /* 0x000fea000383ffff */
.L_x_302:
[----:B0-----:R0:W1:Y:S02]  /*c170*/  SYNCS.PHASECHK.TRANS64.TRYWAIT P0, [R6+URZ], R5 ;  /* 0x00000005060075a7 */ /* 0x001064000800017f */
[----:B-1----:R-:W-:Y:S05]  /*c180*/  @!P0 NANOSLEEP.SYNCS 0x989680 ;  /* 0x009896800000895d */ /* 0x002fea0003900000 */
[----:B------:R-:W1:Y:S02]  /*c190*/  @!P0 SYNCS.PHASECHK.TRANS64 P0, [R6+URZ], R5 ;  /* 0x00000005060085a7 */ /* 0x000e64000800007f */
[----:B-1----:R-:W-:Y:S05]  /*c1a0*/  @!P0 BRA `(.L_x_302) ;  /* 0xfffffffc00f08947 */ /* 0x002fea000383ffff */
[----:B------:R-:W-:Y:S05]  /*c1b0*/  BRA `(.L_x_312) ;  /* 0xfffffffc004c7947 */ /* 0x000fea000383ffff */
.L_x_313:
[----:B------:R-:W-:-:S00]  /*c1c0*/  BRA `(.L_x_313) ;  /* 0xfffffffc00fc7947 */ /* 0x000fc0000383ffff */
[----:B------:R-:W-:-:S00]  /*c1d0*/  NOP ;  /* 0x0000000000007918 */ /* 0x000fc00000000000 */
        /* <DEDUP_REMOVED lines=10> */
.L_x_314:


//--------------------- .nv.shared._ZN7cutlass13device_kernelINS_4gemm6kernel13GemmUniversalIN4cute5tupleIJiiiiEEENS1_10collective13CollectiveMmaINS1_40MainloopSm90TmaGmmaWarpSpecializedSparseILi3ENS5_IJNS4_1CILi2EEENSA_ILi1EEESC_EEENS1_35KernelTmaWarpSpecializedCooperativeEEENS5_IJNSA_ILi256EEENSA_ILi128EEESH_EEENS_6half_tENS5_IJNS4_6LayoutINS5_IJiNS5_IJSB_iEEEiEEENS5_IJlNS5_IJSC_SB_EEElEEEEENSK_INS5_IJNS5_IJNS5_IJNSA_ILi8EEESB_NSA_ILi4EEEEEEiEEENS5_IJNS5_IJNSA_ILi16EEESB_SR_EEEiEEEiEEENS5_IJNS5_IJNS5_IJSH_SU_NSA_ILi2048EEEEEENSA_ILi8192EEEEEENS5_IJNS5_IJSC_NSA_ILi1024EEENSA_ILi32EEEEEElEEElEEEEEEEESJ_NS5_IJlSC_lEEENS4_8TiledMMAINS4_8MMA_AtomIJNS4_4SM904GMMA6SPARSE27GMMA_64x128x32_F32F16F16_SSILNS1D_5MajorE0ELS1G_0ELNS1D_7ScaleInE1ELS1H_1ELNS1D_9SparseSelE0EEEEEENSK_ISD_NS5_IJSC_NSA_ILi0EEES1L_EEEEENS5_IJNS4_10UnderscoreES1O_S1O_EEEEENS4_13SM90_TMA_LOADENS4_14ComposedLayoutINS4_7SwizzleILi3ELi4ELi3EEENS4_25smem_sparse_ptr_flag_bitsILi2ELi16EEENSK_INS5_IJNS5_IJSC_SQ_EEENS5_IJSB_NSA_ILi64EEEEEEEEENS5_IJNS5_IJS1L_SH_EEESN_EEEEEEEvNS4_8identityENS4_23SM90_TMA_LOAD_MULTICASTENS1S_IS1U_NS4_18smem_ptr_flag_bitsILi16EEENSK_INS5_IJSQ_S1Y_EEENS5_IJS1Y_SC_EEEEEEEvS25_EENS_8epilogue10collective6detail29Sm90TmaWarpSpecializedAdapterINS2F_15DefaultEpilogueIfNS5_IJSC_llEEES2J_NS2E_6thread17LinearCombinationIfLi1EffLNS2K_9ScaleType4KindE0ELNS_15FloatRoundStyleE2EfEENS1_15EpilogueDefaultEEEEEvvEEEEvNT_6ParamsE --------------------------
	.section	.nv.shared._ZN7cutlass13device_kernelINS_4gemm6kernel13GemmUniversalIN4cute5tupleIJiiiiEEENS1_10collective13CollectiveMmaINS1_40MainloopSm90TmaGmmaWarpSpecializedSparseILi3ENS5_IJNS4_1CILi2EEENSA_ILi1EEESC_EEENS1_35KernelTmaWarpSpecializedCooperativeEEENS5_IJNSA_ILi256EEENSA_ILi128EEESH_EEENS_6half_tENS5_IJNS4_6LayoutINS5_IJiNS5_IJSB_iEEEiEEENS5_IJlNS5_IJSC_SB_EEElEEEEENSK_INS5_IJNS5_IJNS5_IJNSA_ILi8EEESB_NSA_ILi4EEEEEEiEEENS5_IJNS5_IJNSA_ILi16EEESB_SR_EEEiEEEiEEENS5_IJNS5_IJNS5_IJSH_SU_NSA_ILi2048EEEEEENSA_ILi8192EEEEEENS5_IJNS5_IJSC_NSA_ILi1024EEENSA_ILi32EEEEEElEEElEEEEEEEESJ_NS5_IJlSC_lEEENS4_8TiledMMAINS4_8MMA_AtomIJNS4_4SM904GMMA6SPARSE27GMMA_64x128x32_F32F16F16_SSILNS1D_5MajorE0ELS1G_0ELNS1D_7ScaleInE1ELS1H_1ELNS1D_9SparseSelE0EEEEEENSK_ISD_NS5_IJSC_NSA_ILi0EEES1L_EEEEENS5_IJNS4_10UnderscoreES1O_S1O_EEEEENS4_13SM90_TMA_LOADENS4_14ComposedLayoutINS4_7SwizzleILi3ELi4ELi3EEENS4_25smem_sparse_ptr_flag_bitsILi2ELi16EEENSK_INS5_IJNS5_IJSC_SQ_EEENS5_IJSB_NSA_ILi64EEEEEEEEENS5_IJNS5_IJS1L_SH_EEESN_EEEEEEEvNS4_8identityENS4_23SM90_TMA_LOAD_MULTICASTENS1S_IS1U_NS4_18smem_ptr_flag_bitsILi16EEENSK_INS5_IJSQ_S1Y_EEENS5_IJS1Y_SC_EEEEEEEvS25_EENS_8epilogue10collective6detail29Sm90TmaWarpSpecializedAdapterINS2F_15DefaultEpilogueIfNS5_IJSC_llEEES2J_NS2E_6thread17LinearCombinationIfLi1EffLNS2K_9ScaleType4KindE0ELNS_15FloatRoundStyleE2EfEENS1_15EpilogueDefaultEEEEEvvEEEEvNT_6ParamsE,"aw",@nobits
	.sectionflags	@""
	.align	16
	.zero		1024


//--------------------- .nv.shared.reserved.0     --------------------------
	.section	.nv.shared.reserved.0,"aw",@nobits
	.weak		__nv_reservedSMEM_offset_0_alias
	.size		__nv_reservedSMEM_offset_0_alias, 0, 0
	.other		__nv_reservedSMEM_offset_0_alias,@"STO_CUDA_RESERVED_SHARED STV_DEFAULT"
__nv_reservedSMEM_offset_0_alias:
	.zero		0


//--------------------- .nv.global                --------------------------
	.section	.nv.global,"aw",@nobits
.nv.global:
	.type		_ZN39_INTERNAL_0af70738_4_k_cu_a03ce55b_27974cute1_E,@object
	.size		_ZN39_INTERNAL_0af70738_4_k_cu_a03ce55b_27974cute1_E,(_ZN39_INTERNAL_0af70738_4_k_cu_a03ce55b_27974cuda3std3__45__cpo6cbeginE - _ZN39_INTERNAL_0af70738_4_k_cu_a03ce55b_27974cute1_E)
_ZN39_INTERNAL_0af70738_4_k_cu_a03ce55b_27974cute1_E:
	.zero		1
	.type		_ZN39_INTERNAL_0af70738_4_k_cu_a03ce55b_27974cuda3std3__45__cpo6cbeginE,@object
	.size		_ZN39_INTERNAL_0af70738_4_k_cu_a03ce55b_27974cuda3std3__45__cpo6cbeginE,(_ZN39_INTERNAL_0af70738_4_k_cu_a03ce55b_27974cuda3std3__48in_placeE - _ZN39_INTERNAL_0af70738_4_k_cu_a03ce55b_27974cuda3std3__45__cpo6cbeginE)
_ZN39_INTERNAL_0af70738_4_k_cu_a03ce55b_27974cuda3std3__45__cpo6cbeginE:
	.zero		1
	.type		_ZN39_INTERNAL_0af70738_4_k_cu_a03ce55b_27974cuda3std3__48in_placeE,@object
	.size		_ZN39_INTERNAL_0af70738_4_k_cu_a03ce55b_27974cuda3std3__48in_placeE,(_ZN39_INTERNAL_0af70738_4_k_cu_a03ce55b_27974cuda3std6ranges3__45__cpo9iter_moveE - _ZN39_INTERNAL_0af70738_4_k_cu_a03ce55b_27974cuda3std3__48in_placeE)
_ZN39_INTERNAL_0af70738_4_k_cu_a03ce55b_27974cuda3std3__48in_placeE:
	.zero		1
	.type		_ZN39_INTERNAL_0af70738_4_k_cu_a03ce55b_27974cuda3std6ranges3__45__cpo9iter_moveE,@object
	.size		_ZN39_INTERNAL_0af70738_4_k_cu_a03ce55b_27974cuda3std6ranges3__45__cpo9iter_moveE,(_ZN39_INTERNAL_0af70738_4_k_cu_a03ce55b_27974cuda3std3__45__cpo5beginE - _ZN39_INTERNAL_0af70738_4_k_cu_a03ce55b_27974cuda3std6ranges3__45__cpo9iter_moveE)
_ZN39_INTERNAL_0af70738_4_k_cu_a03ce55b_27974cuda3std6ranges3__45__cpo9iter_moveE:
	.zero		1
	.type		_ZN39_INTERNAL_0af70738_4_k_cu_a03ce55b_27974cuda3std3__45__cpo5beginE,@object
	.size		_ZN39_INTERNAL_0af70738_4_k_cu_a03ce55b_27974cuda3std3__45__cpo5beginE,(_ZN39_INTERNAL_0af70738_4_k_cu_a03ce55b_27974cuda3std3__441_GLOBAL__N__0af70738_4_k_cu_a03ce55b_27976ignoreE - _ZN39_INTERNAL_0af70738_4_k_cu_a03ce55b_27974cuda3std3__45__cpo5beginE)
_ZN39_INTERNAL_0af70738_4_k_cu_a03ce55b_27974cuda3std3__45__cpo5beginE:
	.zero		1
	.type		_ZN39_INTERNAL_0af70738_4_k_cu_a03ce55b_27974cuda3std3__441_GLOBAL__N__0af70738_4_k_cu_a03ce55b_27976ignoreE,@object
	.size		_ZN39_INTERNAL_0af70738_4_k_cu_a03ce55b_27974cuda3std3__441_GLOBAL__N__0af70738_4_k_cu_a03ce55b_27976ignoreE,(_ZN39_INTERNAL_0af70738_4_k_cu_a03ce55b_27974cute7productE - _ZN39_INTERNAL_0af70738_4_k_cu_a03ce55b_27974cuda3std3__441_GLOBAL__N__0af70738_4_k_cu_a03ce55b_27976ignoreE)
_ZN39_INTERNAL_0af70738_4_k_cu_a03ce55b_27974cuda3std3__441_GLOBAL__N__0af70738_4_k_cu_a03ce55b_27976ignoreE:
	.zero		1
	.type		_ZN39_INTERNAL_0af70738_4_k_cu_a03ce55b_27974cute7productE,@object
	.size		_ZN39_INTERNAL_0af70738_4_k_cu_a03ce55b_27974cute7productE,(_ZN39_INTERNAL_0af70738_4_k_cu_a03ce55b_27974cuda3std3__45__cpo3endE - _ZN39_INTERNAL_0af70738_4_k_cu_a03ce55b_27974cute7productE)
_ZN39_INTERNAL_0af70738_4_k_cu_a03ce55b_27974cute7productE:
	.zero		1
	.type		_ZN39_INTERNAL_0af70738_4_k_cu_a03ce55b_27974cuda3std3__45__cpo3endE,@object
	.size		_ZN39_INTERNAL_0af70738_4_k_cu_a03ce55b_27974cuda3std3__45__cpo3endE,(_ZN39_INTERNAL_0af70738_4_k_cu_a03ce55b_27974cuda3std3__419piecewise_constructE - _ZN39_INTERNAL_0af70738_4_k_cu_a03ce55b_27974cuda3std3__45__cpo3endE)
_ZN39_INTERNAL_0af70738_4_k_cu_a03ce55b_27974cuda3std3__45__cpo3endE:
	.zero		1
	.type		_ZN39_INTERNAL_0af70738_4_k_cu_a03ce55b_27974cuda3std3__419piecewise_constructE,@object
	.size		_ZN39_INTERNAL_0af70738_4_k_cu_a03ce55b_27974cuda3std3__419piecewise_constructE,(_ZN39_INTERNAL_0af70738_4_k_cu_a03ce55b_27974cuda3std3__45__cpo4cendE - _ZN39_INTERNAL_0af70738_4_k_cu_a03ce55b_27974cuda3std3__419piecewise_constructE)
_ZN39_INTERNAL_0af70738_4_k_cu_a03ce55b_27974cuda3std3__419piecewise_constructE:
	.zero		1
	.type		_ZN39_INTERNAL_0af70738_4_k_cu_a03ce55b_27974cuda3std3__45__cpo4cendE,@object
	.size		_ZN39_INTERNAL_0af70738_4_k_cu_a03ce55b_27974cuda3std3__45__cpo4cendE,(_ZN39_INTERNAL_0af70738_4_k_cu_a03ce55b_27974cuda3std6ranges3__45__cpo4swapE - _ZN39_INTERNAL_0af70738_4_k_cu_a03ce55b_27974cuda3std3__45__cpo4cendE)
_ZN39_INTERNAL_0af70738_4_k_cu_a03ce55b_27974cuda3std3__45__cpo4cendE:
	.zero		1
	.type		_ZN39_INTERNAL_0af70738_4_k_cu_a03ce55b_27974cuda3std6ranges3__45__cpo4swapE,@object
	.size		_ZN39_INTERNAL_0af70738_4_k_cu_a03ce55b_27974cuda3std6ranges3__45__cpo4swapE,(.L_7 - _ZN39_INTERNAL_0af70738_4_k_cu_a03ce55b_27974cuda3std6ranges3__45__cpo4swapE)
_ZN39_INTERNAL_0af70738_4_k_cu_a03ce55b_27974cuda3std6ranges3__45__cpo4swapE:
	.zero		1
.L_7:


//--------------------- .nv.constant0._ZN7cutlass13device_kernelINS_4gemm6kernel13GemmUniversalIN4cute5tupleIJiiiiEEENS1_10collective13CollectiveMmaINS1_40MainloopSm90TmaGmmaWarpSpecializedSparseILi3ENS5_IJNS4_1CILi2EEENSA_ILi1EEESC_EEENS1_35KernelTmaWarpSpecializedCooperativeEEENS5_IJNSA_ILi256EEENSA_ILi128EEESH_EEENS_6half_tENS5_IJNS4_6LayoutINS5_IJiNS5_IJSB_iEEEiEEENS5_IJlNS5_IJSC_SB_EEElEEEEENSK_INS5_IJNS5_IJNS5_IJNSA_ILi8EEESB_NSA_ILi4EEEEEEiEEENS5_IJNS5_IJNSA_ILi16EEESB_SR_EEEiEEEiEEENS5_IJNS5_IJNS5_IJSH_SU_NSA_ILi2048EEEEEENSA_ILi8192EEEEEENS5_IJNS5_IJSC_NSA_ILi1024EEENSA_ILi32EEEEEElEEElEEEEEEEESJ_NS5_IJlSC_lEEENS4_8TiledMMAINS4_8MMA_AtomIJNS4_4SM904GMMA6SPARSE27GMMA_64x128x32_F32F16F16_SSILNS1D_5MajorE0ELS1G_0ELNS1D_7ScaleInE1ELS1H_1ELNS1D_9SparseSelE0EEEEEENSK_ISD_NS5_IJSC_NSA_ILi0EEES1L_EEEEENS5_IJNS4_10UnderscoreES1O_S1O_EEEEENS4_13SM90_TMA_LOADENS4_14ComposedLayoutINS4_7SwizzleILi3ELi4ELi3EEENS4_25smem_sparse_ptr_flag_bitsILi2ELi16EEENSK_INS5_IJNS5_IJSC_SQ_EEENS5_IJSB_NSA_ILi64EEEEEEEEENS5_IJNS5_IJS1L_SH_EEESN_EEEEEEEvNS4_8identityENS4_23SM90_TMA_LOAD_MULTICASTENS1S_IS1U_NS4_18smem_ptr_flag_bitsILi16EEENSK_INS5_IJSQ_S1Y_EEENS5_IJS1Y_SC_EEEEEEEvS25_EENS_8epilogue10collective6detail29Sm90TmaWarpSpecializedAdapterINS2F_15DefaultEpilogueIfNS5_IJSC_llEEES2J_NS2E_6thread17LinearCombinationIfLi1EffLNS2K_9ScaleType4KindE0ELNS_15FloatRoundStyleE2EfEENS1_15EpilogueDefaultEEEEEvvEEEEvNT_6ParamsE --------------------------
	.section	.nv.constant0._ZN7cutlass13device_kernelINS_4gemm6kernel13GemmUniversalIN4cute5tupleIJiiiiEEENS1_10collective13CollectiveMmaINS1_40MainloopSm90TmaGmmaWarpSpecializedSparseILi3ENS5_IJNS4_1CILi2EEENSA_ILi1EEESC_EEENS1_35KernelTmaWarpSpecializedCooperativeEEENS5_IJNSA_ILi256EEENSA_ILi128EEESH_EEENS_6half_tENS5_IJNS4_6LayoutINS5_IJiNS5_IJSB_iEEEiEEENS5_IJlNS5_IJSC_SB_EEElEEEEENSK_INS5_IJNS5_IJNS5_IJNSA_ILi8EEESB_NSA_ILi4EEEEEEiEEENS5_IJNS5_IJNSA_ILi16EEESB_SR_EEEiEEEiEEENS5_IJNS5_IJNS5_IJSH_SU_NSA_ILi2048EEEEEENSA_ILi8192EEEEEENS5_IJNS5_IJSC_NSA_ILi1024EEENSA_ILi32EEEEEElEEElEEEEEEEESJ_NS5_IJlSC_lEEENS4_8TiledMMAINS4_8MMA_AtomIJNS4_4SM904GMMA6SPARSE27GMMA_64x128x32_F32F16F16_SSILNS1D_5MajorE0ELS1G_0ELNS1D_7ScaleInE1ELS1H_1ELNS1D_9SparseSelE0EEEEEENSK_ISD_NS5_IJSC_NSA_ILi0EEES1L_EEEEENS5_IJNS4_10UnderscoreES1O_S1O_EEEEENS4_13SM90_TMA_LOADENS4_14ComposedLayoutINS4_7SwizzleILi3ELi4ELi3EEENS4_25smem_sparse_ptr_flag_bitsILi2ELi16EEENSK_INS5_IJNS5_IJSC_SQ_EEENS5_IJSB_NSA_ILi64EEEEEEEEENS5_IJNS5_IJS1L_SH_EEESN_EEEEEEEvNS4_8identityENS4_23SM90_TMA_LOAD_MULTICASTENS1S_IS1U_NS4_18smem_ptr_flag_bitsILi16EEENSK_INS5_IJSQ_S1Y_EEENS5_IJS1Y_SC_EEEEEEEvS25_EENS_8epilogue10collective6detail29Sm90TmaWarpSpecializedAdapterINS2F_15DefaultEpilogueIfNS5_IJSC_llEEES2J_NS2E_6thread17LinearCombinationIfLi1EffLNS2K_9ScaleType4KindE0ELNS_15FloatRoundStyleE2EfEENS1_15EpilogueDefaultEEEEEvvEEEEvNT_6ParamsE,"a",@progbits
	.sectionflags	@""
	.align	4
.nv.constant0._ZN7cutlass13device_kernelINS_4gemm6kernel13GemmUniversalIN4cute5tupleIJiiiiEEENS1_10collective13CollectiveMmaINS1_40MainloopSm90TmaGmmaWarpSpecializedSparseILi3ENS5_IJNS4_1CILi2EEENSA_ILi1EEESC_EEENS1_35KernelTmaWarpSpecializedCooperativeEEENS5_IJNSA_ILi256EEENSA_ILi128EEESH_EEENS_6half_tENS5_IJNS4_6LayoutINS5_IJiNS5_IJSB_iEEEiEEENS5_IJlNS5_IJSC_SB_EEElEEEEENSK_INS5_IJNS5_IJNS5_IJNSA_ILi8EEESB_NSA_ILi4EEEEEEiEEENS5_IJNS5_IJNSA_ILi16EEESB_SR_EEEiEEEiEEENS5_IJNS5_IJNS5_IJSH_SU_NSA_ILi2048EEEEEENSA_ILi8192EEEEEENS5_IJNS5_IJSC_NSA_ILi1024EEENSA_ILi32EEEEEElEEElEEEEEEEESJ_NS5_IJlSC_lEEENS4_8TiledMMAINS4_8MMA_AtomIJNS4_4SM904GMMA6SPARSE27GMMA_64x128x32_F32F16F16_SSILNS1D_5MajorE0ELS1G_0ELNS1D_7ScaleInE1ELS1H_1ELNS1D_9SparseSelE0EEEEEENSK_ISD_NS5_IJSC_NSA_ILi0EEES1L_EEEEENS5_IJNS4_10UnderscoreES1O_S1O_EEEEENS4_13SM90_TMA_LOADENS4_14ComposedLayoutINS4_7SwizzleILi3ELi4ELi3EEENS4_25smem_sparse_ptr_flag_bitsILi2ELi16EEENSK_INS5_IJNS5_IJSC_SQ_EEENS5_IJSB_NSA_ILi64EEEEEEEEENS5_IJNS5_IJS1L_SH_EEESN_EEEEEEEvNS4_8identityENS4_23SM90_TMA_LOAD_MULTICASTENS1S_IS1U_NS4_18smem_ptr_flag_bitsILi16EEENSK_INS5_IJSQ_S1Y_EEENS5_IJS1Y_SC_EEEEEEEvS25_EENS_8epilogue10collective6detail29Sm90TmaWarpSpecializedAdapterINS2F_15DefaultEpilogueIfNS5_IJSC_llEEES2J_NS2E_6thread17LinearCombinationIfLi1EffLNS2K_9ScaleType4KindE0ELNS_15FloatRoundStyleE2EfEENS1_15EpilogueDefaultEEEEEvvEEEEvNT_6ParamsE:
	.zero		1920


//--------------------- SYMBOLS --------------------------

	.type		.nv.reservedSmem.offset0,@object
	.size		.nv.reservedSmem.offset0,0x4
